// auto-generated by cutlass_sweep.gemm — config: {"arch": "sm_100", "cluster_m": 1, "cluster_n": 2, "dtype": "bf16", "dtype_b": "bf16", "layout": "nt", "stages": 0, "tile_k": 128, "tile_m": 64, "tile_n": 64}
#include "cutlass/cutlass.h"
#include "cutlass/gemm/collective/collective_builder.hpp"
#include "cutlass/gemm/device/gemm_universal_adapter.h"
#include "cutlass/gemm/kernel/gemm_universal.hpp"
#include "cutlass/epilogue/collective/collective_builder.hpp"

using ElemA = cutlass::bfloat16_t;
using ElemB = cutlass::bfloat16_t;
using ElemCD = cutlass::bfloat16_t;
using Acc  = float;
using TileShape    = cute::Shape<cute::_64, cute::_64, cute::_128>;
using ClusterShape = cute::Shape<cute::_1, cute::_2, cute::_1>;

using CollectiveEpilogue = typename cutlass::epilogue::collective::CollectiveBuilder<
    cutlass::arch::Sm100, cutlass::arch::OpClassTensorOp,
    TileShape, ClusterShape,
    cutlass::epilogue::collective::EpilogueTileAuto,
    Acc, Acc,
    ElemCD, cutlass::layout::RowMajor, 128 / cutlass::sizeof_bits<ElemCD>::value,
    ElemCD, cutlass::layout::RowMajor, 128 / cutlass::sizeof_bits<ElemCD>::value,
    cutlass::epilogue::collective::EpilogueScheduleAuto
  >::CollectiveOp;

using CollectiveMainloop = typename cutlass::gemm::collective::CollectiveBuilder<
    cutlass::arch::Sm100, cutlass::arch::OpClassTensorOp,
    ElemA, cutlass::layout::RowMajor, 128 / cutlass::sizeof_bits<ElemA>::value,
    ElemB, cutlass::layout::ColumnMajor, 128 / cutlass::sizeof_bits<ElemB>::value,
    Acc,
    TileShape, ClusterShape,
    cutlass::gemm::collective::StageCountAutoCarveout<static_cast<int>(sizeof(typename CollectiveEpilogue::SharedStorage))>,
    cutlass::gemm::collective::KernelScheduleAuto
  >::CollectiveOp;

using GemmKernel = cutlass::gemm::kernel::GemmUniversal<
    cute::Shape<int,int,int,int>,
    CollectiveMainloop,
    CollectiveEpilogue
>;
using Gemm = cutlass::gemm::device::GemmUniversalAdapter<GemmKernel>;

// Force the device kernel symbol into the cubin without needing a host main.
auto* _anchor = &cutlass::device_kernel<GemmKernel>;


// ===== COMPILED SASS (sm_100a) =====

	.target	sm_100a

	.elftype	@"ET_EXEC"


//--------------------- .note.nv.tkinfo           --------------------------
	.section	.note.nv.tkinfo,"",@"SHT_NOTE"
	.sectionflags	@"SHF_NOTE_NV_TKINFO"
	.tkinfo
        /*0018*/ 	.word	0x00000002
        /*0030*/ 	.string	""
        /*0030*/ 	.string	"ptxas"
        /*0030*/ 	.string	"Cuda compilation tools, release 13.0, V13.0.88"
        /*0030*/ 	.string	"Build cuda_13.0.r13.0/compiler.36424714_0"
        /*0030*/ 	.string	"-arch sm_100a -m 64 "



//--------------------- .note.nv.cuinfo           --------------------------
	.section	.note.nv.cuinfo,"",@"SHT_NOTE"
	.sectionflags	@"SHF_NOTE_NV_CUINFO"
        /*0018*/ 	.short	0x0002
        /*001a*/ 	.short	0x0064
        /*001c*/ 	.short	0x0082
	.zero		2


//--------------------- .nv.info                  --------------------------
	.section	.nv.info,"",@"SHT_CUDA_INFO"
	.align	4


	//----- nvinfo : EIATTR_REGCOUNT
	.align		4
        /*0000*/ 	.byte	0x04, 0x2f
        /*0002*/ 	.short	(.L_19 - .L_18)
	.align		4
.L_18:
        /*0004*/ 	.word	index@(_ZN7cutlass13device_kernelINS_4gemm6kernel13GemmUniversalIN4cute5tupleIJiiiiEEENS1_10collective13CollectiveMmaINS1_35MainloopSm100TmaUmmaWarpSpecializedILi6ELi2ELi4ENS5_IJNS4_1CILi1EEENSA_ILi2EEESB_EEEEENS5_IJNSA_ILi64EEESF_NSA_ILi128EEEEEENS_10bfloat16_tENS5_IJlSB_lEEESI_SJ_NS4_8TiledMMAINS4_8MMA_AtomIJNS4_20SM100_MMA_F16BF16_SSISI_SI_fLi64ELi64ELNS4_4UMMA5MajorE0ELSO_0ELNSN_7ScaleInE0ELSP_0EEEEEENS4_6LayoutINS5_IJSB_SB_SB_EEENS5_IJNSA_ILi0EEESU_SU_EEEEENS5_IJNS4_10UnderscoreESX_SX_EEEEENS4_23SM90_TMA_LOAD_MULTICASTENS4_14ComposedLayoutINS4_7SwizzleILi3ELi4ELi3EEENS4_18smem_ptr_flag_bitsILi16EEENSS_INS5_IJNSA_ILi8EEESF_EEENS5_IJSF_SB_EEEEEEEvNS4_8identityENS4_13SM90_TMA_LOADES1A_vS1B_EENS_8epilogue10collective18CollectiveEpilogueINS1E_23Sm100TmaWarpSpecializedILi3ELi2ELi16ELb1ELb0EEEJSH_NS5_IJNSS_ISF_SB_EENSS_INSA_ILi32EEESB_EEEEESI_SJ_SI_SJ_NS1E_6fusion15FusionCallbacksIS1I_NS1N_17LinearCombinationISI_fSI_fLNS_15FloatRoundStyleE2EEESH_S1M_JEEENS4_5SM1004TMEM4LOAD26SM100_TMEM_LOAD_16dp256b4xES1C_NS11_INS12_ILi2ELi4ELi3EEES15_NSS_INS5_IJS16_S1K_EEENS5_IJS1K_SB_EEEEEEENS4_17SM75_U32x4_LDSM_NENS4_14SM90_TMA_STOREES21_NS4_17SM90_U32x4_STSM_NENS4_39AutoVectorizingCopyWithAssumedAlignmentILi128EEEEEEvvEEEEvNT_6ParamsE)
        /*0008*/ 	.word	0x00000045


	//----- nvinfo : EIATTR_FRAME_SIZE
	.align		4
.L_19:
        /*000c*/ 	.byte	0x04, 0x11
        /*000e*/ 	.short	(.L_21 - .L_20)
	.align		4
.L_20:
        /*0010*/ 	.word	index@($__internal_2_$__cuda_sm10x_tcgen05_guardrail_trap_unallocated_columns_being_dealloced)
        /*0014*/ 	.word	0x00000000


	//----- nvinfo : EIATTR_FRAME_SIZE
	.align		4
.L_21:
        /*0018*/ 	.byte	0x04, 0x11
        /*001a*/ 	.short	(.L_23 - .L_22)
	.align		4
.L_22:
        /*001c*/ 	.word	index@($__internal_1_$__cuda_sm10x_tcgen05_guardrail_trap_phase_invalid_during_alloc)
        /*0020*/ 	.word	0x00000000


	//----- nvinfo : EIATTR_FRAME_SIZE
	.align		4
.L_23:
        /*0024*/ 	.byte	0x04, 0x11
        /*0026*/ 	.short	(.L_25 - .L_24)
	.align		4
.L_24:
        /*0028*/ 	.word	index@($__internal_0_$__cuda_sm10x_tcgen05_guardrail_trap_col_being_dealloced_not_returned_by_alloc)
        /*002c*/ 	.word	0x00000000


	//----- nvinfo : EIATTR_FRAME_SIZE
	.align		4
.L_25:
        /*0030*/ 	.byte	0x04, 0x11
        /*0032*/ 	.short	(.L_27 - .L_26)
	.align		4
.L_26:
        /*0034*/ 	.word	index@(_ZN7cutlass13device_kernelINS_4gemm6kernel13GemmUniversalIN4cute5tupleIJiiiiEEENS1_10collective13CollectiveMmaINS1_35MainloopSm100TmaUmmaWarpSpecializedILi6ELi2ELi4ENS5_IJNS4_1CILi1EEENSA_ILi2EEESB_EEEEENS5_IJNSA_ILi64EEESF_NSA_ILi128EEEEEENS_10bfloat16_tENS5_IJlSB_lEEESI_SJ_NS4_8TiledMMAINS4_8MMA_AtomIJNS4_20SM100_MMA_F16BF16_SSISI_SI_fLi64ELi64ELNS4_4UMMA5MajorE0ELSO_0ELNSN_7ScaleInE0ELSP_0EEEEEENS4_6LayoutINS5_IJSB_SB_SB_EEENS5_IJNSA_ILi0EEESU_SU_EEEEENS5_IJNS4_10UnderscoreESX_SX_EEEEENS4_23SM90_TMA_LOAD_MULTICASTENS4_14ComposedLayoutINS4_7SwizzleILi3ELi4ELi3EEENS4_18smem_ptr_flag_bitsILi16EEENSS_INS5_IJNSA_ILi8EEESF_EEENS5_IJSF_SB_EEEEEEEvNS4_8identityENS4_13SM90_TMA_LOADES1A_vS1B_EENS_8epilogue10collective18CollectiveEpilogueINS1E_23Sm100TmaWarpSpecializedILi3ELi2ELi16ELb1ELb0EEEJSH_NS5_IJNSS_ISF_SB_EENSS_INSA_ILi32EEESB_EEEEESI_SJ_SI_SJ_NS1E_6fusion15FusionCallbacksIS1I_NS1N_17LinearCombinationISI_fSI_fLNS_15FloatRoundStyleE2EEESH_S1M_JEEENS4_5SM1004TMEM4LOAD26SM100_TMEM_LOAD_16dp256b4xES1C_NS11_INS12_ILi2ELi4ELi3EEES15_NSS_INS5_IJS16_S1K_EEENS5_IJS1K_SB_EEEEEEENS4_17SM75_U32x4_LDSM_NENS4_14SM90_TMA_STOREES21_NS4_17SM90_U32x4_STSM_NENS4_39AutoVectorizingCopyWithAssumedAlignmentILi128EEEEEEvvEEEEvNT_6ParamsE)
        /*0038*/ 	.word	0x00000000


	//----- nvinfo : EIATTR_MIN_STACK_SIZE
	.align		4
.L_27:
        /*003c*/ 	.byte	0x04, 0x12
        /*003e*/ 	.short	(.L_29 - .L_28)
	.align		4
.L_28:
        /*0040*/ 	.word	index@(_ZN7cutlass13device_kernelINS_4gemm6kernel13GemmUniversalIN4cute5tupleIJiiiiEEENS1_10collective13CollectiveMmaINS1_35MainloopSm100TmaUmmaWarpSpecializedILi6ELi2ELi4ENS5_IJNS4_1CILi1EEENSA_ILi2EEESB_EEEEENS5_IJNSA_ILi64EEESF_NSA_ILi128EEEEEENS_10bfloat16_tENS5_IJlSB_lEEESI_SJ_NS4_8TiledMMAINS4_8MMA_AtomIJNS4_20SM100_MMA_F16BF16_SSISI_SI_fLi64ELi64ELNS4_4UMMA5MajorE0ELSO_0ELNSN_7ScaleInE0ELSP_0EEEEEENS4_6LayoutINS5_IJSB_SB_SB_EEENS5_IJNSA_ILi0EEESU_SU_EEEEENS5_IJNS4_10UnderscoreESX_SX_EEEEENS4_23SM90_TMA_LOAD_MULTICASTENS4_14ComposedLayoutINS4_7SwizzleILi3ELi4ELi3EEENS4_18smem_ptr_flag_bitsILi16EEENSS_INS5_IJNSA_ILi8EEESF_EEENS5_IJSF_SB_EEEEEEEvNS4_8identityENS4_13SM90_TMA_LOADES1A_vS1B_EENS_8epilogue10collective18CollectiveEpilogueINS1E_23Sm100TmaWarpSpecializedILi3ELi2ELi16ELb1ELb0EEEJSH_NS5_IJNSS_ISF_SB_EENSS_INSA_ILi32EEESB_EEEEESI_SJ_SI_SJ_NS1E_6fusion15FusionCallbacksIS1I_NS1N_17LinearCombinationISI_fSI_fLNS_15FloatRoundStyleE2EEESH_S1M_JEEENS4_5SM1004TMEM4LOAD26SM100_TMEM_LOAD_16dp256b4xES1C_NS11_INS12_ILi2ELi4ELi3EEES15_NSS_INS5_IJS16_S1K_EEENS5_IJS1K_SB_EEEEEEENS4_17SM75_U32x4_LDSM_NENS4_14SM90_TMA_STOREES21_NS4_17SM90_U32x4_STSM_NENS4_39AutoVectorizingCopyWithAssumedAlignmentILi128EEEEEEvvEEEEvNT_6ParamsE)
        /*0044*/ 	.word	0x00000000
.L_29:


//--------------------- .nv.compat                --------------------------
	.section	.nv.compat,"",@"SHT_CUDA_COMPAT_INFO"
	.align	4
        /*0000*/ 	.byte	0x02, 0x09, 0x01, 0x00, 0x02, 0x02, 0x02, 0x00, 0x02, 0x05, 0x05, 0x00, 0x03, 0x07, 0x01, 0x01
        /*0010*/ 	.byte	0x02, 0x03, 0x01, 0x00, 0x02, 0x06, 0x01, 0x00, 0x04, 0x0b, 0x08, 0x00, 0x09, 0x00, 0x00, 0x00
        /*0020*/ 	.byte	0x00, 0x00, 0x00, 0x00


//--------------------- .nv.info._ZN7cutlass13device_kernelINS_4gemm6kernel13GemmUniversalIN4cute5tupleIJiiiiEEENS1_10collective13CollectiveMmaINS1_35MainloopSm100TmaUmmaWarpSpecializedILi6ELi2ELi4ENS5_IJNS4_1CILi1EEENSA_ILi2EEESB_EEEEENS5_IJNSA_ILi64EEESF_NSA_ILi128EEEEEENS_10bfloat16_tENS5_IJlSB_lEEESI_SJ_NS4_8TiledMMAINS4_8MMA_AtomIJNS4_20SM100_MMA_F16BF16_SSISI_SI_fLi64ELi64ELNS4_4UMMA5MajorE0ELSO_0ELNSN_7ScaleInE0ELSP_0EEEEEENS4_6LayoutINS5_IJSB_SB_SB_EEENS5_IJNSA_ILi0EEESU_SU_EEEEENS5_IJNS4_10UnderscoreESX_SX_EEEEENS4_23SM90_TMA_LOAD_MULTICASTENS4_14ComposedLayoutINS4_7SwizzleILi3ELi4ELi3EEENS4_18smem_ptr_flag_bitsILi16EEENSS_INS5_IJNSA_ILi8EEESF_EEENS5_IJSF_SB_EEEEEEEvNS4_8identityENS4_13SM90_TMA_LOADES1A_vS1B_EENS_8epilogue10collective18CollectiveEpilogueINS1E_23Sm100TmaWarpSpecializedILi3ELi2ELi16ELb1ELb0EEEJSH_NS5_IJNSS_ISF_SB_EENSS_INSA_ILi32EEESB_EEEEESI_SJ_SI_SJ_NS1E_6fusion15FusionCallbacksIS1I_NS1N_17LinearCombinationISI_fSI_fLNS_15FloatRoundStyleE2EEESH_S1M_JEEENS4_5SM1004TMEM4LOAD26SM100_TMEM_LOAD_16dp256b4xES1C_NS11_INS12_ILi2ELi4ELi3EEES15_NSS_INS5_IJS16_S1K_EEENS5_IJS1K_SB_EEEEEEENS4_17SM75_U32x4_LDSM_NENS4_14SM90_TMA_STOREES21_NS4_17SM90_U32x4_STSM_NENS4_39AutoVectorizingCopyWithAssumedAlignmentILi128EEEEEEvvEEEEvNT_6ParamsE --------------------------
	.section	.nv.info._ZN7cutlass13device_kernelINS_4gemm6kernel13GemmUniversalIN4cute5tupleIJiiiiEEENS1_10collective13CollectiveMmaINS1_35MainloopSm100TmaUmmaWarpSpecializedILi6ELi2ELi4ENS5_IJNS4_1CILi1EEENSA_ILi2EEESB_EEEEENS5_IJNSA_ILi64EEESF_NSA_ILi128EEEEEENS_10bfloat16_tENS5_IJlSB_lEEESI_SJ_NS4_8TiledMMAINS4_8MMA_AtomIJNS4_20SM100_MMA_F16BF16_SSISI_SI_fLi64ELi64ELNS4_4UMMA5MajorE0ELSO_0ELNSN_7ScaleInE0ELSP_0EEEEEENS4_6LayoutINS5_IJSB_SB_SB_EEENS5_IJNSA_ILi0EEESU_SU_EEEEENS5_IJNS4_10UnderscoreESX_SX_EEEEENS4_23SM90_TMA_LOAD_MULTICASTENS4_14ComposedLayoutINS4_7SwizzleILi3ELi4ELi3EEENS4_18smem_ptr_flag_bitsILi16EEENSS_INS5_IJNSA_ILi8EEESF_EEENS5_IJSF_SB_EEEEEEEvNS4_8identityENS4_13SM90_TMA_LOADES1A_vS1B_EENS_8epilogue10collective18CollectiveEpilogueINS1E_23Sm100TmaWarpSpecializedILi3ELi2ELi16ELb1ELb0EEEJSH_NS5_IJNSS_ISF_SB_EENSS_INSA_ILi32EEESB_EEEEESI_SJ_SI_SJ_NS1E_6fusion15FusionCallbacksIS1I_NS1N_17LinearCombinationISI_fSI_fLNS_15FloatRoundStyleE2EEESH_S1M_JEEENS4_5SM1004TMEM4LOAD26SM100_TMEM_LOAD_16dp256b4xES1C_NS11_INS12_ILi2ELi4ELi3EEES15_NSS_INS5_IJS16_S1K_EEENS5_IJS1K_SB_EEEEEEENS4_17SM75_U32x4_LDSM_NENS4_14SM90_TMA_STOREES21_NS4_17SM90_U32x4_STSM_NENS4_39AutoVectorizingCopyWithAssumedAlignmentILi128EEEEEEvvEEEEvNT_6ParamsE,"",@"SHT_CUDA_INFO"
	.sectionflags	@""
	.align	4


	//----- nvinfo : EIATTR_CUDA_API_VERSION
	.align		4
        /*0000*/ 	.byte	0x04, 0x37
        /*0002*/ 	.short	(.L_31 - .L_30)
.L_30:
        /*0004*/ 	.word	0x00000082


	//----- nvinfo : EIATTR_KPARAM_INFO
	.align		4
.L_31:
        /*0008*/ 	.byte	0x04, 0x17
        /*000a*/ 	.short	(.L_33 - .L_32)
.L_32:
        /*000c*/ 	.word	0x00000000
        /*0010*/ 	.short	0x0000
        /*0012*/ 	.short	0x0000
        /*0014*/ 	.byte	0x00, 0xf0, 0x01, 0x20


	//----- nvinfo : EIATTR_AT_ENTRY_FRAGMENTS
	.align		4
.L_33:
        /*0018*/ 	.byte	0x04, 0x4f
        /*001a*/ 	.short	(.L_35 - .L_34)


	//   ....[0]....
.L_34:
        /*001c*/ 	.word	0x00000006


	//----- nvinfo : EIATTR_RESERVED_SMEM_USED
	.align		4
.L_35:
        /*0020*/ 	.byte	0x01, 0x41
	.zero		2


	//----- nvinfo : EIATTR_SPARSE_MMA_MASK
	.align		4
        /*0024*/ 	.byte	0x03, 0x50
        /*0026*/ 	.short	0x0000


	//----- nvinfo : EIATTR_TCGEN05_1CTA_USED
	.align		4
        /*0028*/ 	.byte	0x01, 0x51
	.zero		2


	//----- nvinfo : EIATTR_MAXREG_COUNT
	.align		4
        /*002c*/ 	.byte	0x03, 0x1b
        /*002e*/ 	.short	0x00ff


	//----- nvinfo : EIATTR_NUM_BARRIERS
	.align		4
        /*0030*/ 	.byte	0x02, 0x4c
        /*0032*/ 	.byte	0x07
	.zero		1


	//----- nvinfo : EIATTR_EXTERNS
	.align		4
        /*0034*/ 	.byte	0x04, 0x0f
        /*0036*/ 	.short	(.L_37 - .L_36)


	//   ....[0]....
	.align		4
.L_36:
        /*0038*/ 	.word	index@(__assertfail)


	//----- nvinfo : EIATTR_MERCURY_ISA_VERSION
	.align		4
.L_37:
        /*003c*/ 	.byte	0x03, 0x5f
        /*003e*/ 	.short	0x0101


	//----- nvinfo : EIATTR_INT_WARP_WIDE_INSTR_OFFSETS
	.align		4
        /*0040*/ 	.byte	0x04, 0x31
        /*0042*/ 	.short	(.L_39 - .L_38)


	//   ....[0]....
.L_38:
        /*0044*/ 	.word	0x000041a0


	//   ....[1]....
        /*0048*/ 	.word	0x000041d0


	//   ....[2]....
        /*004c*/ 	.word	0x000041f0


	//   ....[3]....
        /*0050*/ 	.word	0x00004dc0


	//   ....[4]....
        /*0054*/ 	.word	0x00004e40


	//   ....[5]....
        /*0058*/ 	.word	0x00004f40


	//   ....[6]....
        /*005c*/ 	.word	0x00005050


	//----- nvinfo : EIATTR_COOP_GROUP_MASK_REGIDS
	.align		4
.L_39:
        /*0060*/ 	.byte	0x04, 0x29
        /*0062*/ 	.short	(.L_41 - .L_40)


	//   ....[0]....
.L_40:
        /*0064*/ 	.word	0xffffffff


	//   ....[1]....
        /*0068*/ 	.word	0xffffffff


	//   ....[2]....
        /*006c*/ 	.word	0xffffffff


	//   ....[3]....
        /*0070*/ 	.word	0xffffffff


	//   ....[4]....
        /*0074*/ 	.word	0xffffffff


	//   ....[5]....
        /*0078*/ 	.word	0xffffffff


	//   ....[6]....
        /*007c*/ 	.word	0xffffffff


	//   ....[7]....
        /*0080*/ 	.word	0xffffffff


	//   ....[8]....
        /*0084*/ 	.word	0xffffffff


	//   ....[9]....
        /*0088*/ 	.word	0xffffffff


	//   ....[10]....
        /*008c*/ 	.word	0xffffffff


	//   ....[11]....
        /*0090*/ 	.word	0xffffffff


	//   ....[12]....
        /*0094*/ 	.word	0xffffffff


	//   ....[13]....
        /*0098*/ 	.word	0xffffffff


	//----- nvinfo : EIATTR_COOP_GROUP_INSTR_OFFSETS
	.align		4
.L_41:
        /*009c*/ 	.byte	0x04, 0x28
        /*009e*/ 	.short	(.L_43 - .L_42)


	//   ....[0]....
.L_42:
        /*00a0*/ 	.word	0x00000080


	//   ....[1]....
        /*00a4*/ 	.word	0x000004f0


	//   ....[2]....
        /*00a8*/ 	.word	0x000006e0


	//   ....[3]....
        /*00ac*/ 	.word	0x00000860


	//   ....[4]....
        /*00b0*/ 	.word	0x00000960


	//   ....[5]....
        /*00b4*/ 	.word	0x00000ad0


	//   ....[6]....
        /*00b8*/ 	.word	0x00000c70


	//   ....[7]....
        /*00bc*/ 	.word	0x00000e20


	//   ....[8]....
        /*00c0*/ 	.word	0x000021f0


	//   ....[9]....
        /*00c4*/ 	.word	0x000031d0


	//   ....[10]....
        /*00c8*/ 	.word	0x000033e0


	//   ....[11]....
        /*00cc*/ 	.word	0x00003410


	//   ....[12]....
        /*00d0*/ 	.word	0x00004080


	//   ....[13]....
        /*00d4*/ 	.word	0x000042b0


	//----- nvinfo : EIATTR_VRC_CTA_INIT_COUNT
	.align		4
.L_43:
        /*00d8*/ 	.byte	0x02, 0x4a
        /*00da*/ 	.byte	0x80
	.zero		1


	//----- nvinfo : EIATTR_SYSCALL_OFFSETS
	.align		4
        /*00dc*/ 	.byte	0x04, 0x46
        /*00de*/ 	.short	(.L_45 - .L_44)


	//   ....[0]....
.L_44:
        /*00e0*/ 	.word	0x00005d50


	//   ....[1]....
        /*00e4*/ 	.word	0x00005e40


	//   ....[2]....
        /*00e8*/ 	.word	0x00006680


	//   ....[3]....
        /*00ec*/ 	.word	0x00006fd0


	//----- nvinfo : EIATTR_MBARRIER_INSTR_OFFSETS
	.align		4
.L_45:
        /*00f0*/ 	.byte	0x04, 0x39
        /*00f2*/ 	.short	(.L_47 - .L_46)


	//   ....[0]....
.L_46:
        /*00f4*/ 	.word	0x00000610
        /*00f8*/ 	.word	0x000000ff
        /*00fc*/ 	.word	0x00000000
        /*0100*/ 	.short	0x0100
        /*0102*/ 	.byte	0x04
	.zero		1


	//   ....[1]....
        /*0104*/ 	.word	0x00000620
        /*0108*/ 	.word	0x000000ff
        /*010c*/ 	.word	0x00000030
        /*0110*/ 	.short	0x0100
        /*0112*/ 	.byte	0x04
	.zero		1


	//   ....[2]....
        /*0114*/ 	.word	0x00000630
        /*0118*/ 	.word	0x000000ff
        /*011c*/ 	.word	0x00000008
        /*0120*/ 	.short	0x0100
        /*0122*/ 	.byte	0x04
	.zero		1


	//   ....[3]....
        /*0124*/ 	.word	0x00000640
        /*0128*/ 	.word	0x000000ff
        /*012c*/ 	.word	0x00000038
        /*0130*/ 	.short	0x0100
        /*0132*/ 	.byte	0x04
	.zero		1


	//   ....[4]....
        /*0134*/ 	.word	0x00000650
        /*0138*/ 	.word	0x000000ff
        /*013c*/ 	.word	0x00000010
        /*0140*/ 	.short	0x0100
        /*0142*/ 	.byte	0x04
	.zero		1


	//   ....[5]....
        /*0144*/ 	.word	0x00000660
        /*0148*/ 	.word	0x000000ff
        /*014c*/ 	.word	0x00000040
        /*0150*/ 	.short	0x0100
        /*0152*/ 	.byte	0x04
	.zero		1


	//   ....[6]....
        /*0154*/ 	.word	0x00000670
        /*0158*/ 	.word	0x000000ff
        /*015c*/ 	.word	0x00000018
        /*0160*/ 	.short	0x0100
        /*0162*/ 	.byte	0x04
	.zero		1


	//   ....[7]....
        /*0164*/ 	.word	0x00000680
        /*0168*/ 	.word	0x000000ff
        /*016c*/ 	.word	0x00000048
        /*0170*/ 	.short	0x0100
        /*0172*/ 	.byte	0x04
	.zero		1


	//   ....[8]....
        /*0174*/ 	.word	0x00000690
        /*0178*/ 	.word	0x000000ff
        /*017c*/ 	.word	0x00000020
        /*0180*/ 	.short	0x0100
        /*0182*/ 	.byte	0x04
	.zero		1


	//   ....[9]....
        /*0184*/ 	.word	0x000006a0
        /*0188*/ 	.word	0x000000ff
        /*018c*/ 	.word	0x00000050
        /*0190*/ 	.short	0x0100
        /*0192*/ 	.byte	0x04
	.zero		1


	//   ....[10]....
        /*0194*/ 	.word	0x000006b0
        /*0198*/ 	.word	0x000000ff
        /*019c*/ 	.word	0x00000028
        /*01a0*/ 	.short	0x0100
        /*01a2*/ 	.byte	0x04
	.zero		1


	//   ....[11]....
        /*01a4*/ 	.word	0x000006c0
        /*01a8*/ 	.word	0x000000ff
        /*01ac*/ 	.word	0x00000058
        /*01b0*/ 	.short	0x0100
        /*01b2*/ 	.byte	0x04
	.zero		1


	//   ....[12]....
        /*01b4*/ 	.word	0x000007f0
        /*01b8*/ 	.word	0x000000ff
        /*01bc*/ 	.word	0x00000060
        /*01c0*/ 	.short	0x0100
        /*01c2*/ 	.byte	0x04
	.zero		1


	//   ....[13]....
        /*01c4*/ 	.word	0x00000800
        /*01c8*/ 	.word	0x000000ff
        /*01cc*/ 	.word	0x00000078
        /*01d0*/ 	.short	0x0100
        /*01d2*/ 	.byte	0x04
	.zero		1


	//   ....[14]....
        /*01d4*/ 	.word	0x00000810
        /*01d8*/ 	.word	0x000000ff
        /*01dc*/ 	.word	0x00000068
        /*01e0*/ 	.short	0x0100
        /*01e2*/ 	.byte	0x04
	.zero		1


	//   ....[15]....
        /*01e4*/ 	.word	0x00000820
        /*01e8*/ 	.word	0x000000ff
        /*01ec*/ 	.word	0x00000080
        /*01f0*/ 	.short	0x0100
        /*01f2*/ 	.byte	0x04
	.zero		1


	//   ....[16]....
        /*01f4*/ 	.word	0x00000830
        /*01f8*/ 	.word	0x000000ff
        /*01fc*/ 	.word	0x00000070
        /*0200*/ 	.short	0x0100
        /*0202*/ 	.byte	0x04
	.zero		1


	//   ....[17]....
        /*0204*/ 	.word	0x00000840
        /*0208*/ 	.word	0x000000ff
        /*020c*/ 	.word	0x00000088
        /*0210*/ 	.short	0x0100
        /*0212*/ 	.byte	0x04
	.zero		1


	//   ....[18]....
        /*0214*/ 	.word	0x00000930
        /*0218*/ 	.word	0x000000ff
        /*021c*/ 	.word	0x00000090
        /*0220*/ 	.short	0x0100
        /*0222*/ 	.byte	0x06
	.zero		1


	//   ....[19]....
        /*0224*/ 	.word	0x00000940
        /*0228*/ 	.word	0x000000ff
        /*022c*/ 	.word	0x00000098
        /*0230*/ 	.short	0x0100
        /*0232*/ 	.byte	0x06
	.zero		1


	//   ....[20]....
        /*0234*/ 	.word	0x00000a80
        /*0238*/ 	.word	0x000000ff
        /*023c*/ 	.word	0x000000a0
        /*0240*/ 	.short	0x0100
        /*0242*/ 	.byte	0x06
	.zero		1


	//   ....[21]....
        /*0244*/ 	.word	0x00000a90
        /*0248*/ 	.word	0x000000ff
        /*024c*/ 	.word	0x000000b0
        /*0250*/ 	.short	0x0100
        /*0252*/ 	.byte	0x06
	.zero		1


	//   ....[22]....
        /*0254*/ 	.word	0x00000aa0
        /*0258*/ 	.word	0x000000ff
        /*025c*/ 	.word	0x000000a8
        /*0260*/ 	.short	0x0100
        /*0262*/ 	.byte	0x06
	.zero		1


	//   ....[23]....
        /*0264*/ 	.word	0x00000ab0
        /*0268*/ 	.word	0x000000ff
        /*026c*/ 	.word	0x000000b8
        /*0270*/ 	.short	0x0100
        /*0272*/ 	.byte	0x06
	.zero		1


	//   ....[24]....
        /*0274*/ 	.word	0x00000be0
        /*0278*/ 	.word	0x000000ff
        /*027c*/ 	.word	0x000000c0
        /*0280*/ 	.short	0x0100
        /*0282*/ 	.byte	0x04
	.zero		1


	//   ....[25]....
        /*0284*/ 	.word	0x00000bf0
        /*0288*/ 	.word	0x000000ff
        /*028c*/ 	.word	0x000000e0
        /*0290*/ 	.short	0x0100
        /*0292*/ 	.byte	0x04
	.zero		1


	//   ....[26]....
        /*0294*/ 	.word	0x00000c00
        /*0298*/ 	.word	0x000000ff
        /*029c*/ 	.word	0x000000c8
        /*02a0*/ 	.short	0x0100
        /*02a2*/ 	.byte	0x04
	.zero		1


	//   ....[27]....
        /*02a4*/ 	.word	0x00000c10
        /*02a8*/ 	.word	0x000000ff
        /*02ac*/ 	.word	0x000000e8
        /*02b0*/ 	.short	0x0100
        /*02b2*/ 	.byte	0x04
	.zero		1


	//   ....[28]....
        /*02b4*/ 	.word	0x00000c20
        /*02b8*/ 	.word	0x000000ff
        /*02bc*/ 	.word	0x000000d0
        /*02c0*/ 	.short	0x0100
        /*02c2*/ 	.byte	0x04
	.zero		1


	//   ....[29]....
        /*02c4*/ 	.word	0x00000c30
        /*02c8*/ 	.word	0x000000ff
        /*02cc*/ 	.word	0x000000f0
        /*02d0*/ 	.short	0x0100
        /*02d2*/ 	.byte	0x04
	.zero		1


	//   ....[30]....
        /*02d4*/ 	.word	0x00000c40
        /*02d8*/ 	.word	0x000000ff
        /*02dc*/ 	.word	0x000000d8
        /*02e0*/ 	.short	0x0100
        /*02e2*/ 	.byte	0x04
	.zero		1


	//   ....[31]....
        /*02e4*/ 	.word	0x00000c50
        /*02e8*/ 	.word	0x000000ff
        /*02ec*/ 	.word	0x000000f8
        /*02f0*/ 	.short	0x0100
        /*02f2*/ 	.byte	0x04
	.zero		1


	//   ....[32]....
        /*02f4*/ 	.word	0x00000d40
        /*02f8*/ 	.word	0x000000ff
        /*02fc*/ 	.word	0x00000100
        /*0300*/ 	.short	0x0100
        /*0302*/ 	.byte	0x04
	.zero		1


	//   ....[33]....
        /*0304*/ 	.word	0x00000d50
        /*0308*/ 	.word	0x000000ff
        /*030c*/ 	.word	0x00000110
        /*0310*/ 	.short	0x0100
        /*0312*/ 	.byte	0x04
	.zero		1


	//   ....[34]....
        /*0314*/ 	.word	0x00000d60
        /*0318*/ 	.word	0x000000ff
        /*031c*/ 	.word	0x00000108
        /*0320*/ 	.short	0x0100
        /*0322*/ 	.byte	0x04
	.zero		1


	//   ....[35]....
        /*0324*/ 	.word	0x00000d70
        /*0328*/ 	.word	0x000000ff
        /*032c*/ 	.word	0x00000118
        /*0330*/ 	.short	0x0100
        /*0332*/ 	.byte	0x04
	.zero		1


	//   ....[36]....
        /*0334*/ 	.word	0x000018d0
        /*0338*/ 	.word	0x00000000
        /*033c*/ 	.word	0x00000110
        /*0340*/ 	.short	0x010a
        /*0342*/ 	.byte	0xff
	.zero		1


	//   ....[37]....
        /*0344*/ 	.word	0x00001900
        /*0348*/ 	.word	0x00000000
        /*034c*/ 	.word	0x00000100
        /*0350*/ 	.short	0x0101
        /*0352*/ 	.byte	0xff
	.zero		1


	//   ....[38]....
        /*0354*/ 	.word	0x000019d0
        /*0358*/ 	.word	0x000000ff
        /*035c*/ 	.word	0x00000030
        /*0360*/ 	.short	0x010a
        /*0362*/ 	.byte	0x04
	.zero		1


	//   ....[39]....
        /*0364*/ 	.word	0x00001a50
        /*0368*/ 	.word	0x000000ff
        /*036c*/ 	.word	0x00000030
        /*0370*/ 	.short	0x010a
        /*0372*/ 	.byte	0x21
	.zero		1


	//   ....[40]....
        /*0374*/ 	.word	0x00001bf0
        /*0378*/ 	.word	0x000000ff
        /*037c*/ 	.word	0x00000030
        /*0380*/ 	.short	0x010a
        /*0382*/ 	.byte	0x05
	.zero		1


	//   ....[41]....
        /*0384*/ 	.word	0x00001de0
        /*0388*/ 	.word	0x000000ff
        /*038c*/ 	.word	0x00000098
        /*0390*/ 	.short	0x0101
        /*0392*/ 	.byte	0x15
	.zero		1


	//   ....[42]....
        /*0394*/ 	.word	0x00001e00
        /*0398*/ 	.word	0x000000ff
        /*039c*/ 	.word	0x00000030
        /*03a0*/ 	.short	0x010a
        /*03a2*/ 	.byte	0x04
	.zero		1


	//   ....[43]....
        /*03a4*/ 	.word	0x00001e80
        /*03a8*/ 	.word	0x000000ff
        /*03ac*/ 	.word	0x00000030
        /*03b0*/ 	.short	0x010a
        /*03b2*/ 	.byte	0x21
	.zero		1


	//   ....[44]....
        /*03b4*/ 	.word	0x00002010
        /*03b8*/ 	.word	0x000000ff
        /*03bc*/ 	.word	0x00000030
        /*03c0*/ 	.short	0x010a
        /*03c2*/ 	.byte	0x05
	.zero		1


	//   ....[45]....
        /*03c4*/ 	.word	0x00002220
        /*03c8*/ 	.word	0x00000003
        /*03cc*/ 	.word	0x000000a0
        /*03d0*/ 	.short	0x010a
        /*03d2*/ 	.byte	0xff
	.zero		1


	//   ....[46]....
        /*03d4*/ 	.word	0x00002370
        /*03d8*/ 	.word	0x00000000
        /*03dc*/ 	.word	0x00000000
        /*03e0*/ 	.short	0x0101
        /*03e2*/ 	.byte	0xff
	.zero		1


	//   ....[47]....
        /*03e4*/ 	.word	0x00002930
        /*03e8*/ 	.word	0x000000ff
        /*03ec*/ 	.word	0x00000000
        /*03f0*/ 	.short	0x010a
        /*03f2*/ 	.byte	0x04
	.zero		1


	//   ....[48]....
        /*03f4*/ 	.word	0x000029c0
        /*03f8*/ 	.word	0x000000ff
        /*03fc*/ 	.word	0x00000000
        /*0400*/ 	.short	0x010a
        /*0402*/ 	.byte	0x05
	.zero		1


	//   ....[49]....
        /*0404*/ 	.word	0x00002a50
        /*0408*/ 	.word	0x000000ff
        /*040c*/ 	.word	0x00000000
        /*0410*/ 	.short	0x010a
        /*0412*/ 	.byte	0x05
	.zero		1


	//   ....[50]....
        /*0414*/ 	.word	0x00002ae0
        /*0418*/ 	.word	0x000000ff
        /*041c*/ 	.word	0x00000000
        /*0420*/ 	.short	0x010a
        /*0422*/ 	.byte	0x05
	.zero		1


	//   ....[51]....
        /*0424*/ 	.word	0x00002b70
        /*0428*/ 	.word	0x000000ff
        /*042c*/ 	.word	0x00000000
        /*0430*/ 	.short	0x010a
        /*0432*/ 	.byte	0x05
	.zero		1


	//   ....[52]....
        /*0434*/ 	.word	0x00002c10
        /*0438*/ 	.word	0x00000000
        /*043c*/ 	.word	0x00000000
        /*0440*/ 	.short	0x010a
        /*0442*/ 	.byte	0xff
	.zero		1


	//   ....[53]....
        /*0444*/ 	.word	0x00002d30
        /*0448*/ 	.word	0x00000002
        /*044c*/ 	.word	0x00000100
        /*0450*/ 	.short	0x010a
        /*0452*/ 	.byte	0xff
	.zero		1


	//   ....[54]....
        /*0454*/ 	.word	0x00002da0
        /*0458*/ 	.word	0x00000002
        /*045c*/ 	.word	0x00000000
        /*0460*/ 	.short	0x0101
        /*0462*/ 	.byte	0xff
	.zero		1


	//   ....[55]....
        /*0464*/ 	.word	0x00002dc0
        /*0468*/ 	.word	0x000000ff
        /*046c*/ 	.word	0x000000b0
        /*0470*/ 	.short	0x010a
        /*0472*/ 	.byte	0x04
	.zero		1


	//   ....[56]....
        /*0474*/ 	.word	0x00002ee0
        /*0478*/ 	.word	0x00000002
        /*047c*/ 	.word	0x000000a0
        /*0480*/ 	.short	0x010a
        /*0482*/ 	.byte	0xff
	.zero		1


	//   ....[57]....
        /*0484*/ 	.word	0x00002fe0
        /*0488*/ 	.word	0x00000002
        /*048c*/ 	.word	0x00000000
        /*0490*/ 	.short	0x0101
        /*0492*/ 	.byte	0xff
	.zero		1


	//   ....[58]....
        /*0494*/ 	.word	0x00003070
        /*0498*/ 	.word	0x000000ff
        /*049c*/ 	.word	0x000000b0
        /*04a0*/ 	.short	0x0106
        /*04a2*/ 	.byte	0x04
	.zero		1


	//   ....[59]....
        /*04a4*/ 	.word	0x00003090
        /*04a8*/ 	.word	0x000000ff
        /*04ac*/ 	.word	0x000000b0
        /*04b0*/ 	.short	0x010a
        /*04b2*/ 	.byte	0x04
	.zero		1


	//   ....[60]....
        /*04b4*/ 	.word	0x00003120
        /*04b8*/ 	.word	0x000000ff
        /*04bc*/ 	.word	0x000000b0
        /*04c0*/ 	.short	0x0106
        /*04c2*/ 	.byte	0x07
	.zero		1


	//   ....[61]....
        /*04c4*/ 	.word	0x00003160
        /*04c8*/ 	.word	0x00000000
        /*04cc*/ 	.word	0x000000b0
        /*04d0*/ 	.short	0x010a
        /*04d2*/ 	.byte	0xff
	.zero		1


	//   ....[62]....
        /*04d4*/ 	.word	0x00003730
        /*04d8*/ 	.word	0x00000000
        /*04dc*/ 	.word	0x000000a0
        /*04e0*/ 	.short	0x010a
        /*04e2*/ 	.byte	0xff
	.zero		1


	//   ....[63]....
        /*04e4*/ 	.word	0x00003830
        /*04e8*/ 	.word	0x00000003
        /*04ec*/ 	.word	0x00000000
        /*04f0*/ 	.short	0x0101
        /*04f2*/ 	.byte	0xff
	.zero		1


	//   ....[64]....
        /*04f4*/ 	.word	0x00003840
        /*04f8*/ 	.word	0x000000ff
        /*04fc*/ 	.word	0x00000000
        /*0500*/ 	.short	0x010a
        /*0502*/ 	.byte	0x04
	.zero		1


	//   ....[65]....
        /*0504*/ 	.word	0x000038c0
        /*0508*/ 	.word	0x000000ff
        /*050c*/ 	.word	0x000000e0
        /*0510*/ 	.short	0x010a
        /*0512*/ 	.byte	0x2e
	.zero		1


	//   ....[66]....
        /*0514*/ 	.word	0x000039a0
        /*0518*/ 	.word	0x000000ff
        /*051c*/ 	.word	0x00000000
        /*0520*/ 	.short	0x010a
        /*0522*/ 	.byte	0x07
	.zero		1


	//   ....[67]....
        /*0524*/ 	.word	0x00003ae0
        /*0528*/ 	.word	0x000000ff
        /*052c*/ 	.word	0x00000000
        /*0530*/ 	.short	0x010a
        /*0532*/ 	.byte	0x04
	.zero		1


	//   ....[68]....
        /*0534*/ 	.word	0x00003eb0
        /*0538*/ 	.word	0x000000ff
        /*053c*/ 	.word	0x00000000
        /*0540*/ 	.short	0x010a
        /*0542*/ 	.byte	0x04
	.zero		1


	//   ....[69]....
        /*0544*/ 	.word	0x00003f40
        /*0548*/ 	.word	0x000000ff
        /*054c*/ 	.word	0x00000000
        /*0550*/ 	.short	0x010a
        /*0552*/ 	.byte	0x05
	.zero		1


	//   ....[70]....
        /*0554*/ 	.word	0x00003fd0
        /*0558*/ 	.word	0x000000ff
        /*055c*/ 	.word	0x00000000
        /*0560*/ 	.short	0x010a
        /*0562*/ 	.byte	0x05
	.zero		1


	//   ....[71]....
        /*0564*/ 	.word	0x00004060
        /*0568*/ 	.word	0x000000ff
        /*056c*/ 	.word	0x00000000
        /*0570*/ 	.short	0x010a
        /*0572*/ 	.byte	0x04
	.zero		1


	//   ....[72]....
        /*0574*/ 	.word	0x000044f0
        /*0578*/ 	.word	0x0000000c
        /*057c*/ 	.word	0x000000a0
        /*0580*/ 	.short	0x010a
        /*0582*/ 	.byte	0xff
	.zero		1


	//   ....[73]....
        /*0584*/ 	.word	0x00004660
        /*0588*/ 	.word	0x00000000
        /*058c*/ 	.word	0x00000000
        /*0590*/ 	.short	0x0101
        /*0592*/ 	.byte	0xff
	.zero		1


	//   ....[74]....
        /*0594*/ 	.word	0x00004ae0
        /*0598*/ 	.word	0x000000ff
        /*059c*/ 	.word	0x00000098
        /*05a0*/ 	.short	0x010a
        /*05a2*/ 	.byte	0x18
	.zero		1


	//   ....[75]....
        /*05a4*/ 	.word	0x00004ca0
        /*05a8*/ 	.word	0x000000ff
        /*05ac*/ 	.word	0x00000078
        /*05b0*/ 	.short	0x010a
        /*05b2*/ 	.byte	0x04
	.zero		1


	//   ....[76]....
        /*05b4*/ 	.word	0x00004e70
        /*05b8*/ 	.word	0x000000ff
        /*05bc*/ 	.word	0x00000060
        /*05c0*/ 	.short	0x010b
        /*05c2*/ 	.byte	0x04
	.zero		1


	//   ....[77]....
        /*05c4*/ 	.word	0x00004e80
        /*05c8*/ 	.word	0x000000ff
        /*05cc*/ 	.word	0x00000000
        /*05d0*/ 	.short	0x0101
        /*05d2*/ 	.byte	0x14
	.zero		1


	//   ....[78]....
        /*05d4*/ 	.word	0x00004e90
        /*05d8*/ 	.word	0x000000ff
        /*05dc*/ 	.word	0x00000078
        /*05e0*/ 	.short	0x010a
        /*05e2*/ 	.byte	0x05
	.zero		1


	//   ....[79]....
        /*05e4*/ 	.word	0x00005080
        /*05e8*/ 	.word	0x000000ff
        /*05ec*/ 	.word	0x00000060
        /*05f0*/ 	.short	0x010b
        /*05f2*/ 	.byte	0x05
	.zero		1


	//   ....[80]....
        /*05f4*/ 	.word	0x00005090
        /*05f8*/ 	.word	0x000000ff
        /*05fc*/ 	.word	0x00000000
        /*0600*/ 	.short	0x0101
        /*0602*/ 	.byte	0x04
	.zero		1


	//   ....[81]....
        /*0604*/ 	.word	0x00005130
        /*0608*/ 	.word	0x000000ff
        /*060c*/ 	.word	0x00000000
        /*0610*/ 	.short	0x010a
        /*0612*/ 	.byte	0x04
	.zero		1


	//   ....[82]....
        /*0614*/ 	.word	0x000051c0
        /*0618*/ 	.word	0x000000ff
        /*061c*/ 	.word	0x00000000
        /*0620*/ 	.short	0x010a
        /*0622*/ 	.byte	0x05
	.zero		1


	//   ....[83]....
        /*0624*/ 	.word	0x00005260
        /*0628*/ 	.word	0x00000000
        /*062c*/ 	.word	0x00000000
        /*0630*/ 	.short	0x010a
        /*0632*/ 	.byte	0xff
	.zero		1


	//   ....[84]....
        /*0634*/ 	.word	0x000055c0
        /*0638*/ 	.word	0x00000000
        /*063c*/ 	.word	0x000000a0
        /*0640*/ 	.short	0x010a
        /*0642*/ 	.byte	0xff
	.zero		1


	//   ....[85]....
        /*0644*/ 	.word	0x00005690
        /*0648*/ 	.word	0x00000000
        /*064c*/ 	.word	0x00000000
        /*0650*/ 	.short	0x0101
        /*0652*/ 	.byte	0xff
	.zero		1


	//   ....[86]....
        /*0654*/ 	.word	0x000062a0
        /*0658*/ 	.word	0x00000002
        /*065c*/ 	.word	0x00000060
        /*0660*/ 	.short	0x010a
        /*0662*/ 	.byte	0xff
	.zero		1


	//   ....[87]....
        /*0664*/ 	.word	0x000062e0
        /*0668*/ 	.word	0x0000001b
        /*066c*/ 	.word	0x000000c0
        /*0670*/ 	.short	0x010a
        /*0672*/ 	.byte	0xff
	.zero		1


	//   ....[88]....
        /*0674*/ 	.word	0x000063d0
        /*0678*/ 	.word	0x00000002
        /*067c*/ 	.word	0x00000060
        /*0680*/ 	.short	0x010a
        /*0682*/ 	.byte	0xff
	.zero		1


	//   ....[89]....
        /*0684*/ 	.word	0x00006560
        /*0688*/ 	.word	0x0000001b
        /*068c*/ 	.word	0x000000c0
        /*0690*/ 	.short	0x010a
        /*0692*/ 	.byte	0xff
	.zero		1


	//   ....[90]....
        /*0694*/ 	.word	0x00006d30
        /*0698*/ 	.word	0x00000000
        /*069c*/ 	.word	0x00000000
        /*06a0*/ 	.short	0x0101
        /*06a2*/ 	.byte	0xff
	.zero		1


	//   ....[91]....
        /*06a4*/ 	.word	0x00006d40
        /*06a8*/ 	.word	0x00000002
        /*06ac*/ 	.word	0x00000060
        /*06b0*/ 	.short	0x010a
        /*06b2*/ 	.byte	0xff
	.zero		1


	//   ....[92]....
        /*06b4*/ 	.word	0x00006e00
        /*06b8*/ 	.word	0x00000002
        /*06bc*/ 	.word	0x00000060
        /*06c0*/ 	.short	0x010a
        /*06c2*/ 	.byte	0xff
	.zero		1


	//   ....[93]....
        /*06c4*/ 	.word	0x000071a0
        /*06c8*/ 	.word	0x000000ff
        /*06cc*/ 	.word	0x00000000
        /*06d0*/ 	.short	0x0101
        /*06d2*/ 	.byte	0x04
	.zero		1


	//   ....[94]....
        /*06d4*/ 	.word	0x00007700
        /*06d8*/ 	.word	0x00000000
        /*06dc*/ 	.word	0x00000000
        /*06e0*/ 	.short	0x0101
        /*06e2*/ 	.byte	0xff
	.zero		1


	//   ....[95]....
        /*06e4*/ 	.word	0x000079b0
        /*06e8*/ 	.word	0x000000ff
        /*06ec*/ 	.word	0x00000000
        /*06f0*/ 	.short	0x0101
        /*06f2*/ 	.byte	0x04
	.zero		1


	//   ....[96]....
        /*06f4*/ 	.word	0x000079d0
        /*06f8*/ 	.word	0x00000000
        /*06fc*/ 	.word	0x00000110
        /*0700*/ 	.short	0x010a
        /*0702*/ 	.byte	0xff
	.zero		1


	//   ....[97]....
        /*0704*/ 	.word	0x00007a30
        /*0708*/ 	.word	0x00000000
        /*070c*/ 	.word	0x00000030
        /*0710*/ 	.short	0x010a
        /*0712*/ 	.byte	0xff
	.zero		1


	//   ....[98]....
        /*0714*/ 	.word	0x00007a90
        /*0718*/ 	.word	0x00000000
        /*071c*/ 	.word	0x00000030
        /*0720*/ 	.short	0x010a
        /*0722*/ 	.byte	0xff
	.zero		1


	//   ....[99]....
        /*0724*/ 	.word	0x00007ae0
        /*0728*/ 	.word	0x00000003
        /*072c*/ 	.word	0x000000a0
        /*0730*/ 	.short	0x010a
        /*0732*/ 	.byte	0xff
	.zero		1


	//   ....[100]....
        /*0734*/ 	.word	0x00007b40
        /*0738*/ 	.word	0x00000000
        /*073c*/ 	.word	0x00000000
        /*0740*/ 	.short	0x010a
        /*0742*/ 	.byte	0xff
	.zero		1


	//   ....[101]....
        /*0744*/ 	.word	0x00007ba0
        /*0748*/ 	.word	0x00000000
        /*074c*/ 	.word	0x00000000
        /*0750*/ 	.short	0x010a
        /*0752*/ 	.byte	0xff
	.zero		1


	//   ....[102]....
        /*0754*/ 	.word	0x00007c00
        /*0758*/ 	.word	0x00000000
        /*075c*/ 	.word	0x00000000
        /*0760*/ 	.short	0x010a
        /*0762*/ 	.byte	0xff
	.zero		1


	//   ....[103]....
        /*0764*/ 	.word	0x00007c60
        /*0768*/ 	.word	0x00000000
        /*076c*/ 	.word	0x00000000
        /*0770*/ 	.short	0x010a
        /*0772*/ 	.byte	0xff
	.zero		1


	//   ....[104]....
        /*0774*/ 	.word	0x00007cc0
        /*0778*/ 	.word	0x00000000
        /*077c*/ 	.word	0x00000000
        /*0780*/ 	.short	0x010a
        /*0782*/ 	.byte	0xff
	.zero		1


	//   ....[105]....
        /*0784*/ 	.word	0x00007d10
        /*0788*/ 	.word	0x00000002
        /*078c*/ 	.word	0x00000100
        /*0790*/ 	.short	0x010a
        /*0792*/ 	.byte	0xff
	.zero		1


	//   ....[106]....
        /*0794*/ 	.word	0x00007d70
        /*0798*/ 	.word	0x00000002
        /*079c*/ 	.word	0x000000b0
        /*07a0*/ 	.short	0x010a
        /*07a2*/ 	.byte	0xff
	.zero		1


	//   ....[107]....
        /*07a4*/ 	.word	0x00007dc0
        /*07a8*/ 	.word	0x00000002
        /*07ac*/ 	.word	0x000000a0
        /*07b0*/ 	.short	0x010a
        /*07b2*/ 	.byte	0xff
	.zero		1


	//   ....[108]....
        /*07b4*/ 	.word	0x00007e20
        /*07b8*/ 	.word	0x00000000
        /*07bc*/ 	.word	0x000000b0
        /*07c0*/ 	.short	0x010a
        /*07c2*/ 	.byte	0xff
	.zero		1


	//   ....[109]....
        /*07c4*/ 	.word	0x00007e70
        /*07c8*/ 	.word	0x00000000
        /*07cc*/ 	.word	0x000000a0
        /*07d0*/ 	.short	0x010a
        /*07d2*/ 	.byte	0xff
	.zero		1


	//   ....[110]....
        /*07d4*/ 	.word	0x00007ed0
        /*07d8*/ 	.word	0x00000002
        /*07dc*/ 	.word	0x000000e0
        /*07e0*/ 	.short	0x010a
        /*07e2*/ 	.byte	0xff
	.zero		1


	//   ....[111]....
        /*07e4*/ 	.word	0x00007f30
        /*07e8*/ 	.word	0x00000000
        /*07ec*/ 	.word	0x00000000
        /*07f0*/ 	.short	0x010a
        /*07f2*/ 	.byte	0xff
	.zero		1


	//   ....[112]....
        /*07f4*/ 	.word	0x00007f90
        /*07f8*/ 	.word	0x00000000
        /*07fc*/ 	.word	0x00000000
        /*0800*/ 	.short	0x010a
        /*0802*/ 	.byte	0xff
	.zero		1


	//   ....[113]....
        /*0804*/ 	.word	0x00007ff0
        /*0808*/ 	.word	0x00000000
        /*080c*/ 	.word	0x00000000
        /*0810*/ 	.short	0x010a
        /*0812*/ 	.byte	0xff
	.zero		1


	//   ....[114]....
        /*0814*/ 	.word	0x00008050
        /*0818*/ 	.word	0x00000000
        /*081c*/ 	.word	0x00000000
        /*0820*/ 	.short	0x010a
        /*0822*/ 	.byte	0xff
	.zero		1


	//   ....[115]....
        /*0824*/ 	.word	0x000080b0
        /*0828*/ 	.word	0x00000000
        /*082c*/ 	.word	0x00000000
        /*0830*/ 	.short	0x010a
        /*0832*/ 	.byte	0xff
	.zero		1


	//   ....[116]....
        /*0834*/ 	.word	0x00008100
        /*0838*/ 	.word	0x0000000c
        /*083c*/ 	.word	0x000000a0
        /*0840*/ 	.short	0x010a
        /*0842*/ 	.byte	0xff
	.zero		1


	//   ....[117]....
        /*0844*/ 	.word	0x00008160
        /*0848*/ 	.word	0x00000000
        /*084c*/ 	.word	0x00000098
        /*0850*/ 	.short	0x010a
        /*0852*/ 	.byte	0xff
	.zero		1


	//   ....[118]....
        /*0854*/ 	.word	0x000081c0
        /*0858*/ 	.word	0x00000000
        /*085c*/ 	.word	0x00000078
        /*0860*/ 	.short	0x010a
        /*0862*/ 	.byte	0xff
	.zero		1


	//   ....[119]....
        /*0864*/ 	.word	0x00008220
        /*0868*/ 	.word	0x00000006
        /*086c*/ 	.word	0x00000078
        /*0870*/ 	.short	0x010a
        /*0872*/ 	.byte	0xff
	.zero		1


	//   ....[120]....
        /*0874*/ 	.word	0x00008280
        /*0878*/ 	.word	0x00000000
        /*087c*/ 	.word	0x00000000
        /*0880*/ 	.short	0x010a
        /*0882*/ 	.byte	0xff
	.zero		1


	//   ....[121]....
        /*0884*/ 	.word	0x000082e0
        /*0888*/ 	.word	0x00000000
        /*088c*/ 	.word	0x00000000
        /*0890*/ 	.short	0x010a
        /*0892*/ 	.byte	0xff
	.zero		1


	//   ....[122]....
        /*0894*/ 	.word	0x00008330
        /*0898*/ 	.word	0x00000000
        /*089c*/ 	.word	0x000000a0
        /*08a0*/ 	.short	0x010a
        /*08a2*/ 	.byte	0xff
	.zero		1


	//   ....[123]....
        /*08a4*/ 	.word	0x00008380
        /*08a8*/ 	.word	0x00000002
        /*08ac*/ 	.word	0x00000060
        /*08b0*/ 	.short	0x010a
        /*08b2*/ 	.byte	0xff
	.zero		1


	//   ....[124]....
        /*08b4*/ 	.word	0x000083d0
        /*08b8*/ 	.word	0x0000001b
        /*08bc*/ 	.word	0x000000c0
        /*08c0*/ 	.short	0x010a
        /*08c2*/ 	.byte	0xff
	.zero		1


	//   ....[125]....
        /*08c4*/ 	.word	0x00008420
        /*08c8*/ 	.word	0x00000002
        /*08cc*/ 	.word	0x00000060
        /*08d0*/ 	.short	0x010a
        /*08d2*/ 	.byte	0xff
	.zero		1


	//----- nvinfo : EIATTR_NUM_MBARRIERS
	.align		4
.L_47:
        /*08d4*/ 	.byte	0x03, 0x38
        /*08d6*/ 	.short	0x0024


	//----- nvinfo : EIATTR_EXIT_INSTR_OFFSETS
	.align		4
        /*08d8*/ 	.byte	0x04, 0x1c
        /*08da*/ 	.short	(.L_49 - .L_48)


	//   ....[0]....
.L_48:
        /*08dc*/ 	.word	0x00002c40


	//   ....[1]....
        /*08e0*/ 	.word	0x00003130


	//   ....[2]....
        /*08e4*/ 	.word	0x00003190


	//   ....[3]....
        /*08e8*/ 	.word	0x000042c0


	//   ....[4]....
        /*08ec*/ 	.word	0x00005290


	//   ....[5]....
        /*08f0*/ 	.word	0x000052d0


	//   ....[6]....
        /*08f4*/ 	.word	0x000078a0


	//   ....[7]....
        /*08f8*/ 	.word	0x00007920


	//   ....[8]....
        /*08fc*/ 	.word	0x00007950


	//   ....[9]....
        /*0900*/ 	.word	0x000079c0


	//----- nvinfo : EIATTR_MAX_THREADS
	.align		4
.L_49:
        /*0904*/ 	.byte	0x04, 0x05
        /*0906*/ 	.short	(.L_51 - .L_50)
.L_50:
        /*0908*/ 	.word	0x00000100
        /*090c*/ 	.word	0x00000001
        /*0910*/ 	.word	0x00000001


	//----- nvinfo : EIATTR_CRS_STACK_SIZE
	.align		4
.L_51:
        /*0914*/ 	.byte	0x04, 0x1e
        /*0916*/ 	.short	(.L_53 - .L_52)
.L_52:
        /*0918*/ 	.word	0x00000000


	//----- nvinfo : EIATTR_CBANK_PARAM_SIZE
	.align		4
.L_53:
        /*091c*/ 	.byte	0x03, 0x19
        /*091e*/ 	.short	0x0800


	//----- nvinfo : EIATTR_PARAM_CBANK
	.align		4
        /*0920*/ 	.byte	0x04, 0x0a
        /*0922*/ 	.short	(.L_55 - .L_54)
	.align		4
.L_54:
        /*0924*/ 	.word	index@(.nv.constant0._ZN7cutlass13device_kernelINS_4gemm6kernel13GemmUniversalIN4cute5tupleIJiiiiEEENS1_10collective13CollectiveMmaINS1_35MainloopSm100TmaUmmaWarpSpecializedILi6ELi2ELi4ENS5_IJNS4_1CILi1EEENSA_ILi2EEESB_EEEEENS5_IJNSA_ILi64EEESF_NSA_ILi128EEEEEENS_10bfloat16_tENS5_IJlSB_lEEESI_SJ_NS4_8TiledMMAINS4_8MMA_AtomIJNS4_20SM100_MMA_F16BF16_SSISI_SI_fLi64ELi64ELNS4_4UMMA5MajorE0ELSO_0ELNSN_7ScaleInE0ELSP_0EEEEEENS4_6LayoutINS5_IJSB_SB_SB_EEENS5_IJNSA_ILi0EEESU_SU_EEEEENS5_IJNS4_10UnderscoreESX_SX_EEEEENS4_23SM90_TMA_LOAD_MULTICASTENS4_14ComposedLayoutINS4_7SwizzleILi3ELi4ELi3EEENS4_18smem_ptr_flag_bitsILi16EEENSS_INS5_IJNSA_ILi8EEESF_EEENS5_IJSF_SB_EEEEEEEvNS4_8identityENS4_13SM90_TMA_LOADES1A_vS1B_EENS_8epilogue10collective18CollectiveEpilogueINS1E_23Sm100TmaWarpSpecializedILi3ELi2ELi16ELb1ELb0EEEJSH_NS5_IJNSS_ISF_SB_EENSS_INSA_ILi32EEESB_EEEEESI_SJ_SI_SJ_NS1E_6fusion15FusionCallbacksIS1I_NS1N_17LinearCombinationISI_fSI_fLNS_15FloatRoundStyleE2EEESH_S1M_JEEENS4_5SM1004TMEM4LOAD26SM100_TMEM_LOAD_16dp256b4xES1C_NS11_INS12_ILi2ELi4ELi3EEES15_NSS_INS5_IJS16_S1K_EEENS5_IJS1K_SB_EEEEEEENS4_17SM75_U32x4_LDSM_NENS4_14SM90_TMA_STOREES21_NS4_17SM90_U32x4_STSM_NENS4_39AutoVectorizingCopyWithAssumedAlignmentILi128EEEEEEvvEEEEvNT_6ParamsE)
        /*0928*/ 	.short	0x0380
        /*092a*/ 	.short	0x0800


	//----- nvinfo : EIATTR_SW_WAR
	.align		4
.L_55:
        /*092c*/ 	.byte	0x04, 0x36
        /*092e*/ 	.short	(.L_57 - .L_56)
.L_56:
        /*0930*/ 	.word	0x00000008
.L_57:


//--------------------- .nv.callgraph             --------------------------
	.section	.nv.callgraph,"",@"SHT_CUDA_CALLGRAPH"
	.align	4
	.sectionentsize	8
	.align		4
        /*0000*/ 	.word	0x00000000
	.align		4
        /*0004*/ 	.word	0xffffffff
	.align		4
        /*0008*/ 	.word	index@(_ZN7cutlass13device_kernelINS_4gemm6kernel13GemmUniversalIN4cute5tupleIJiiiiEEENS1_10collective13CollectiveMmaINS1_35MainloopSm100TmaUmmaWarpSpecializedILi6ELi2ELi4ENS5_IJNS4_1CILi1EEENSA_ILi2EEESB_EEEEENS5_IJNSA_ILi64EEESF_NSA_ILi128EEEEEENS_10bfloat16_tENS5_IJlSB_lEEESI_SJ_NS4_8TiledMMAINS4_8MMA_AtomIJNS4_20SM100_MMA_F16BF16_SSISI_SI_fLi64ELi64ELNS4_4UMMA5MajorE0ELSO_0ELNSN_7ScaleInE0ELSP_0EEEEEENS4_6LayoutINS5_IJSB_SB_SB_EEENS5_IJNSA_ILi0EEESU_SU_EEEEENS5_IJNS4_10UnderscoreESX_SX_EEEEENS4_23SM90_TMA_LOAD_MULTICASTENS4_14ComposedLayoutINS4_7SwizzleILi3ELi4ELi3EEENS4_18smem_ptr_flag_bitsILi16EEENSS_INS5_IJNSA_ILi8EEESF_EEENS5_IJSF_SB_EEEEEEEvNS4_8identityENS4_13SM90_TMA_LOADES1A_vS1B_EENS_8epilogue10collective18CollectiveEpilogueINS1E_23Sm100TmaWarpSpecializedILi3ELi2ELi16ELb1ELb0EEEJSH_NS5_IJNSS_ISF_SB_EENSS_INSA_ILi32EEESB_EEEEESI_SJ_SI_SJ_NS1E_6fusion15FusionCallbacksIS1I_NS1N_17LinearCombinationISI_fSI_fLNS_15FloatRoundStyleE2EEESH_S1M_JEEENS4_5SM1004TMEM4LOAD26SM100_TMEM_LOAD_16dp256b4xES1C_NS11_INS12_ILi2ELi4ELi3EEES15_NSS_INS5_IJS16_S1K_EEENS5_IJS1K_SB_EEEEEEENS4_17SM75_U32x4_LDSM_NENS4_14SM90_TMA_STOREES21_NS4_17SM90_U32x4_STSM_NENS4_39AutoVectorizingCopyWithAssumedAlignmentILi128EEEEEEvvEEEEvNT_6ParamsE)
	.align		4
        /*000c*/ 	.word	index@(__assertfail)
	.align		4
        /*0010*/ 	.word	0x00000000
	.align		4
        /*0014*/ 	.word	0xfffffffe
	.align		4
        /*0018*/ 	.word	0x00000000
	.align		4
        /*001c*/ 	.word	0xfffffffd
	.align		4
        /*0020*/ 	.word	0x00000000
	.align		4
        /*0024*/ 	.word	0xfffffffc


//--------------------- .nv.constant4             --------------------------
	.section	.nv.constant4,"a",@progbits
	.align	8
	.align		8
.nv.constant4:
        /*0000*/ 	.dword	__assertfail
	.align		8
        /*0008*/ 	.dword	__unnamed_1
	.align		8
        /*0010*/ 	.dword	__unnamed_2
	.align		8
        /*0018*/ 	.dword	_ZN40_INTERNAL_a04f61df_4_k_cu_69160d25_288644cuda3std3__45__cpo5beginE
	.align		8
        /*0020*/ 	.dword	_ZN40_INTERNAL_a04f61df_4_k_cu_69160d25_288644cuda3std3__45__cpo3endE
	.align		8
        /*0028*/ 	.dword	_ZN40_INTERNAL_a04f61df_4_k_cu_69160d25_288644cuda3std3__45__cpo6cbeginE
	.align		8
        /*0030*/ 	.dword	_ZN40_INTERNAL_a04f61df_4_k_cu_69160d25_288644cuda3std3__45__cpo4cendE
	.align		8
        /*0038*/ 	.dword	_ZN40_INTERNAL_a04f61df_4_k_cu_69160d25_288644cuda3std3__442_GLOBAL__N__a04f61df_4_k_cu_69160d25_288646ignoreE
	.align		8
        /*0040*/ 	.dword	_ZN40_INTERNAL_a04f61df_4_k_cu_69160d25_288644cuda3std3__419piecewise_constructE
	.align		8
        /*0048*/ 	.dword	_ZN40_INTERNAL_a04f61df_4_k_cu_69160d25_288644cuda3std3__48in_placeE
	.align		8
        /*0050*/ 	.dword	_ZN40_INTERNAL_a04f61df_4_k_cu_69160d25_288644cuda3std6ranges3__45__cpo4swapE
	.align		8
        /*0058*/ 	.dword	_ZN40_INTERNAL_a04f61df_4_k_cu_69160d25_288644cuda3std6ranges3__45__cpo9iter_moveE
	.align		8
        /*0060*/ 	.dword	_ZN40_INTERNAL_a04f61df_4_k_cu_69160d25_288644cute7productE
	.align		8
        /*0068*/ 	.dword	_ZN40_INTERNAL_a04f61df_4_k_cu_69160d25_288644cute1_E
	.align		8
        /*0070*/ 	.dword	$str$25
	.align		8
        /*0078*/ 	.dword	$str$26
	.align		8
        /*0080*/ 	.dword	$str$27
	.align		8
        /*0088*/ 	.dword	$str$28


//--------------------- .text._ZN7cutlass13device_kernelINS_4gemm6kernel13GemmUniversalIN4cute5tupleIJiiiiEEENS1_10collective13CollectiveMmaINS1_35MainloopSm100TmaUmmaWarpSpecializedILi6ELi2ELi4ENS5_IJNS4_1CILi1EEENSA_ILi2EEESB_EEEEENS5_IJNSA_ILi64EEESF_NSA_ILi128EEEEEENS_10bfloat16_tENS5_IJlSB_lEEESI_SJ_NS4_8TiledMMAINS4_8MMA_AtomIJNS4_20SM100_MMA_F16BF16_SSISI_SI_fLi64ELi64ELNS4_4UMMA5MajorE0ELSO_0ELNSN_7ScaleInE0ELSP_0EEEEEENS4_6LayoutINS5_IJSB_SB_SB_EEENS5_IJNSA_ILi0EEESU_SU_EEEEENS5_IJNS4_10UnderscoreESX_SX_EEEEENS4_23SM90_TMA_LOAD_MULTICASTENS4_14ComposedLayoutINS4_7SwizzleILi3ELi4ELi3EEENS4_18smem_ptr_flag_bitsILi16EEENSS_INS5_IJNSA_ILi8EEESF_EEENS5_IJSF_SB_EEEEEEEvNS4_8identityENS4_13SM90_TMA_LOADES1A_vS1B_EENS_8epilogue10collective18CollectiveEpilogueINS1E_23Sm100TmaWarpSpecializedILi3ELi2ELi16ELb1ELb0EEEJSH_NS5_IJNSS_ISF_SB_EENSS_INSA_ILi32EEESB_EEEEESI_SJ_SI_SJ_NS1E_6fusion15FusionCallbacksIS1I_NS1N_17LinearCombinationISI_fSI_fLNS_15FloatRoundStyleE2EEESH_S1M_JEEENS4_5SM1004TMEM4LOAD26SM100_TMEM_LOAD_16dp256b4xES1C_NS11_INS12_ILi2ELi4ELi3EEES15_NSS_INS5_IJS16_S1K_EEENS5_IJS1K_SB_EEEEEEENS4_17SM75_U32x4_LDSM_NENS4_14SM90_TMA_STOREES21_NS4_17SM90_U32x4_STSM_NENS4_39AutoVectorizingCopyWithAssumedAlignmentILi128EEEEEEvvEEEEvNT_6ParamsE --------------------------
	.section	.text._ZN7cutlass13device_kernelINS_4gemm6kernel13GemmUniversalIN4cute5tupleIJiiiiEEENS1_10collective13CollectiveMmaINS1_35MainloopSm100TmaUmmaWarpSpecializedILi6ELi2ELi4ENS5_IJNS4_1CILi1EEENSA_ILi2EEESB_EEEEENS5_IJNSA_ILi64EEESF_NSA_ILi128EEEEEENS_10bfloat16_tENS5_IJlSB_lEEESI_SJ_NS4_8TiledMMAINS4_8MMA_AtomIJNS4_20SM100_MMA_F16BF16_SSISI_SI_fLi64ELi64ELNS4_4UMMA5MajorE0ELSO_0ELNSN_7ScaleInE0ELSP_0EEEEEENS4_6LayoutINS5_IJSB_SB_SB_EEENS5_IJNSA_ILi0EEESU_SU_EEEEENS5_IJNS4_10UnderscoreESX_SX_EEEEENS4_23SM90_TMA_LOAD_MULTICASTENS4_14ComposedLayoutINS4_7SwizzleILi3ELi4ELi3EEENS4_18smem_ptr_flag_bitsILi16EEENSS_INS5_IJNSA_ILi8EEESF_EEENS5_IJSF_SB_EEEEEEEvNS4_8identityENS4_13SM90_TMA_LOADES1A_vS1B_EENS_8epilogue10collective18CollectiveEpilogueINS1E_23Sm100TmaWarpSpecializedILi3ELi2ELi16ELb1ELb0EEEJSH_NS5_IJNSS_ISF_SB_EENSS_INSA_ILi32EEESB_EEEEESI_SJ_SI_SJ_NS1E_6fusion15FusionCallbacksIS1I_NS1N_17LinearCombinationISI_fSI_fLNS_15FloatRoundStyleE2EEESH_S1M_JEEENS4_5SM1004TMEM4LOAD26SM100_TMEM_LOAD_16dp256b4xES1C_NS11_INS12_ILi2ELi4ELi3EEES15_NSS_INS5_IJS16_S1K_EEENS5_IJS1K_SB_EEEEEEENS4_17SM75_U32x4_LDSM_NENS4_14SM90_TMA_STOREES21_NS4_17SM90_U32x4_STSM_NENS4_39AutoVectorizingCopyWithAssumedAlignmentILi128EEEEEEvvEEEEvNT_6ParamsE,"ax",@progbits
	.align	128
.text._ZN7cutlass13device_kernelINS_4gemm6kernel13GemmUniversalIN4cute5tupleIJiiiiEEENS1_10collective13CollectiveMmaINS1_35MainloopSm100TmaUmmaWarpSpecializedILi6ELi2ELi4ENS5_IJNS4_1CILi1EEENSA_ILi2EEESB_EEEEENS5_IJNSA_ILi64EEESF_NSA_ILi128EEEEEENS_10bfloat16_tENS5_IJlSB_lEEESI_SJ_NS4_8TiledMMAINS4_8MMA_AtomIJNS4_20SM100_MMA_F16BF16_SSISI_SI_fLi64ELi64ELNS4_4UMMA5MajorE0ELSO_0ELNSN_7ScaleInE0ELSP_0EEEEEENS4_6LayoutINS5_IJSB_SB_SB_EEENS5_IJNSA_ILi0EEESU_SU_EEEEENS5_IJNS4_10UnderscoreESX_SX_EEEEENS4_23SM90_TMA_LOAD_MULTICASTENS4_14ComposedLayoutINS4_7SwizzleILi3ELi4ELi3EEENS4_18smem_ptr_flag_bitsILi16EEENSS_INS5_IJNSA_ILi8EEESF_EEENS5_IJSF_SB_EEEEEEEvNS4_8identityENS4_13SM90_TMA_LOADES1A_vS1B_EENS_8epilogue10collective18CollectiveEpilogueINS1E_23Sm100TmaWarpSpecializedILi3ELi2ELi16ELb1ELb0EEEJSH_NS5_IJNSS_ISF_SB_EENSS_INSA_ILi32EEESB_EEEEESI_SJ_SI_SJ_NS1E_6fusion15FusionCallbacksIS1I_NS1N_17LinearCombinationISI_fSI_fLNS_15FloatRoundStyleE2EEESH_S1M_JEEENS4_5SM1004TMEM4LOAD26SM100_TMEM_LOAD_16dp256b4xES1C_NS11_INS12_ILi2ELi4ELi3EEES15_NSS_INS5_IJS16_S1K_EEENS5_IJS1K_SB_EEEEEEENS4_17SM75_U32x4_LDSM_NENS4_14SM90_TMA_STOREES21_NS4_17SM90_U32x4_STSM_NENS4_39AutoVectorizingCopyWithAssumedAlignmentILi128EEEEEEvvEEEEvNT_6ParamsE:
        .type           _ZN7cutlass13device_kernelINS_4gemm6kernel13GemmUniversalIN4cute5tupleIJiiiiEEENS1_10collective13CollectiveMmaINS1_35MainloopSm100TmaUmmaWarpSpecializedILi6ELi2ELi4ENS5_IJNS4_1CILi1EEENSA_ILi2EEESB_EEEEENS5_IJNSA_ILi64EEESF_NSA_ILi128EEEEEENS_10bfloat16_tENS5_IJlSB_lEEESI_SJ_NS4_8TiledMMAINS4_8MMA_AtomIJNS4_20SM100_MMA_F16BF16_SSISI_SI_fLi64ELi64ELNS4_4UMMA5MajorE0ELSO_0ELNSN_7ScaleInE0ELSP_0EEEEEENS4_6LayoutINS5_IJSB_SB_SB_EEENS5_IJNSA_ILi0EEESU_SU_EEEEENS5_IJNS4_10UnderscoreESX_SX_EEEEENS4_23SM90_TMA_LOAD_MULTICASTENS4_14ComposedLayoutINS4_7SwizzleILi3ELi4ELi3EEENS4_18smem_ptr_flag_bitsILi16EEENSS_INS5_IJNSA_ILi8EEESF_EEENS5_IJSF_SB_EEEEEEEvNS4_8identityENS4_13SM90_TMA_LOADES1A_vS1B_EENS_8epilogue10collective18CollectiveEpilogueINS1E_23Sm100TmaWarpSpecializedILi3ELi2ELi16ELb1ELb0EEEJSH_NS5_IJNSS_ISF_SB_EENSS_INSA_ILi32EEESB_EEEEESI_SJ_SI_SJ_NS1E_6fusion15FusionCallbacksIS1I_NS1N_17LinearCombinationISI_fSI_fLNS_15FloatRoundStyleE2EEESH_S1M_JEEENS4_5SM1004TMEM4LOAD26SM100_TMEM_LOAD_16dp256b4xES1C_NS11_INS12_ILi2ELi4ELi3EEES15_NSS_INS5_IJS16_S1K_EEENS5_IJS1K_SB_EEEEEEENS4_17SM75_U32x4_LDSM_NENS4_14SM90_TMA_STOREES21_NS4_17SM90_U32x4_STSM_NENS4_39AutoVectorizingCopyWithAssumedAlignmentILi128EEEEEEvvEEEEvNT_6ParamsE,@function
        .size           _ZN7cutlass13device_kernelINS_4gemm6kernel13GemmUniversalIN4cute5tupleIJiiiiEEENS1_10collective13CollectiveMmaINS1_35MainloopSm100TmaUmmaWarpSpecializedILi6ELi2ELi4ENS5_IJNS4_1CILi1EEENSA_ILi2EEESB_EEEEENS5_IJNSA_ILi64EEESF_NSA_ILi128EEEEEENS_10bfloat16_tENS5_IJlSB_lEEESI_SJ_NS4_8TiledMMAINS4_8MMA_AtomIJNS4_20SM100_MMA_F16BF16_SSISI_SI_fLi64ELi64ELNS4_4UMMA5MajorE0ELSO_0ELNSN_7ScaleInE0ELSP_0EEEEEENS4_6LayoutINS5_IJSB_SB_SB_EEENS5_IJNSA_ILi0EEESU_SU_EEEEENS5_IJNS4_10UnderscoreESX_SX_EEEEENS4_23SM90_TMA_LOAD_MULTICASTENS4_14ComposedLayoutINS4_7SwizzleILi3ELi4ELi3EEENS4_18smem_ptr_flag_bitsILi16EEENSS_INS5_IJNSA_ILi8EEESF_EEENS5_IJSF_SB_EEEEEEEvNS4_8identityENS4_13SM90_TMA_LOADES1A_vS1B_EENS_8epilogue10collective18CollectiveEpilogueINS1E_23Sm100TmaWarpSpecializedILi3ELi2ELi16ELb1ELb0EEEJSH_NS5_IJNSS_ISF_SB_EENSS_INSA_ILi32EEESB_EEEEESI_SJ_SI_SJ_NS1E_6fusion15FusionCallbacksIS1I_NS1N_17LinearCombinationISI_fSI_fLNS_15FloatRoundStyleE2EEESH_S1M_JEEENS4_5SM1004TMEM4LOAD26SM100_TMEM_LOAD_16dp256b4xES1C_NS11_INS12_ILi2ELi4ELi3EEES15_NSS_INS5_IJS16_S1K_EEENS5_IJS1K_SB_EEEEEEENS4_17SM75_U32x4_LDSM_NENS4_14SM90_TMA_STOREES21_NS4_17SM90_U32x4_STSM_NENS4_39AutoVectorizingCopyWithAssumedAlignmentILi128EEEEEEvvEEEEvNT_6ParamsE,(.L_x_167 - _ZN7cutlass13device_kernelINS_4gemm6kernel13GemmUniversalIN4cute5tupleIJiiiiEEENS1_10collective13CollectiveMmaINS1_35MainloopSm100TmaUmmaWarpSpecializedILi6ELi2ELi4ENS5_IJNS4_1CILi1EEENSA_ILi2EEESB_EEEEENS5_IJNSA_ILi64EEESF_NSA_ILi128EEEEEENS_10bfloat16_tENS5_IJlSB_lEEESI_SJ_NS4_8TiledMMAINS4_8MMA_AtomIJNS4_20SM100_MMA_F16BF16_SSISI_SI_fLi64ELi64ELNS4_4UMMA5MajorE0ELSO_0ELNSN_7ScaleInE0ELSP_0EEEEEENS4_6LayoutINS5_IJSB_SB_SB_EEENS5_IJNSA_ILi0EEESU_SU_EEEEENS5_IJNS4_10UnderscoreESX_SX_EEEEENS4_23SM90_TMA_LOAD_MULTICASTENS4_14ComposedLayoutINS4_7SwizzleILi3ELi4ELi3EEENS4_18smem_ptr_flag_bitsILi16EEENSS_INS5_IJNSA_ILi8EEESF_EEENS5_IJSF_SB_EEEEEEEvNS4_8identityENS4_13SM90_TMA_LOADES1A_vS1B_EENS_8epilogue10collective18CollectiveEpilogueINS1E_23Sm100TmaWarpSpecializedILi3ELi2ELi16ELb1ELb0EEEJSH_NS5_IJNSS_ISF_SB_EENSS_INSA_ILi32EEESB_EEEEESI_SJ_SI_SJ_NS1E_6fusion15FusionCallbacksIS1I_NS1N_17LinearCombinationISI_fSI_fLNS_15FloatRoundStyleE2EEESH_S1M_JEEENS4_5SM1004TMEM4LOAD26SM100_TMEM_LOAD_16dp256b4xES1C_NS11_INS12_ILi2ELi4ELi3EEES15_NSS_INS5_IJS16_S1K_EEENS5_IJS1K_SB_EEEEEEENS4_17SM75_U32x4_LDSM_NENS4_14SM90_TMA_STOREES21_NS4_17SM90_U32x4_STSM_NENS4_39AutoVectorizingCopyWithAssumedAlignmentILi128EEEEEEvvEEEEvNT_6ParamsE)
        .other          _ZN7cutlass13device_kernelINS_4gemm6kernel13GemmUniversalIN4cute5tupleIJiiiiEEENS1_10collective13CollectiveMmaINS1_35MainloopSm100TmaUmmaWarpSpecializedILi6ELi2ELi4ENS5_IJNS4_1CILi1EEENSA_ILi2EEESB_EEEEENS5_IJNSA_ILi64EEESF_NSA_ILi128EEEEEENS_10bfloat16_tENS5_IJlSB_lEEESI_SJ_NS4_8TiledMMAINS4_8MMA_AtomIJNS4_20SM100_MMA_F16BF16_SSISI_SI_fLi64ELi64ELNS4_4UMMA5MajorE0ELSO_0ELNSN_7ScaleInE0ELSP_0EEEEEENS4_6LayoutINS5_IJSB_SB_SB_EEENS5_IJNSA_ILi0EEESU_SU_EEEEENS5_IJNS4_10UnderscoreESX_SX_EEEEENS4_23SM90_TMA_LOAD_MULTICASTENS4_14ComposedLayoutINS4_7SwizzleILi3ELi4ELi3EEENS4_18smem_ptr_flag_bitsILi16EEENSS_INS5_IJNSA_ILi8EEESF_EEENS5_IJSF_SB_EEEEEEEvNS4_8identityENS4_13SM90_TMA_LOADES1A_vS1B_EENS_8epilogue10collective18CollectiveEpilogueINS1E_23Sm100TmaWarpSpecializedILi3ELi2ELi16ELb1ELb0EEEJSH_NS5_IJNSS_ISF_SB_EENSS_INSA_ILi32EEESB_EEEEESI_SJ_SI_SJ_NS1E_6fusion15FusionCallbacksIS1I_NS1N_17LinearCombinationISI_fSI_fLNS_15FloatRoundStyleE2EEESH_S1M_JEEENS4_5SM1004TMEM4LOAD26SM100_TMEM_LOAD_16dp256b4xES1C_NS11_INS12_ILi2ELi4ELi3EEES15_NSS_INS5_IJS16_S1K_EEENS5_IJS1K_SB_EEEEEEENS4_17SM75_U32x4_LDSM_NENS4_14SM90_TMA_STOREES21_NS4_17SM90_U32x4_STSM_NENS4_39AutoVectorizingCopyWithAssumedAlignmentILi128EEEEEEvvEEEEvNT_6ParamsE,@"STO_CUDA_ENTRY STV_DEFAULT"
_ZN7cutlass13device_kernelINS_4gemm6kernel13GemmUniversalIN4cute5tupleIJiiiiEEENS1_10collective13CollectiveMmaINS1_35MainloopSm100TmaUmmaWarpSpecializedILi6ELi2ELi4ENS5_IJNS4_1CILi1EEENSA_ILi2EEESB_EEEEENS5_IJNSA_ILi64EEESF_NSA_ILi128EEEEEENS_10bfloat16_tENS5_IJlSB_lEEESI_SJ_NS4_8TiledMMAINS4_8MMA_AtomIJNS4_20SM100_MMA_F16BF16_SSISI_SI_fLi64ELi64ELNS4_4UMMA5MajorE0ELSO_0ELNSN_7ScaleInE0ELSP_0EEEEEENS4_6LayoutINS5_IJSB_SB_SB_EEENS5_IJNSA_ILi0EEESU_SU_EEEEENS5_IJNS4_10UnderscoreESX_SX_EEEEENS4_23SM90_TMA_LOAD_MULTICASTENS4_14ComposedLayoutINS4_7SwizzleILi3ELi4ELi3EEENS4_18smem_ptr_flag_bitsILi16EEENSS_INS5_IJNSA_ILi8EEESF_EEENS5_IJSF_SB_EEEEEEEvNS4_8identityENS4_13SM90_TMA_LOADES1A_vS1B_EENS_8epilogue10collective18CollectiveEpilogueINS1E_23Sm100TmaWarpSpecializedILi3ELi2ELi16ELb1ELb0EEEJSH_NS5_IJNSS_ISF_SB_EENSS_INSA_ILi32EEESB_EEEEESI_SJ_SI_SJ_NS1E_6fusion15FusionCallbacksIS1I_NS1N_17LinearCombinationISI_fSI_fLNS_15FloatRoundStyleE2EEESH_S1M_JEEENS4_5SM1004TMEM4LOAD26SM100_TMEM_LOAD_16dp256b4xES1C_NS11_INS12_ILi2ELi4ELi3EEES15_NSS_INS5_IJS16_S1K_EEENS5_IJS1K_SB_EEEEEEENS4_17SM75_U32x4_LDSM_NENS4_14SM90_TMA_STOREES21_NS4_17SM90_U32x4_STSM_NENS4_39AutoVectorizingCopyWithAssumedAlignmentILi128EEEEEEvvEEEEvNT_6ParamsE:
[----:B------:R-:W1:Y:S01]  /*0000*/  LDC R1, c[0x0][0x37c] ;  /* 0x0000df00ff017b82 */ /* 0x000e620000000800 */
[----:B------:R-:W2:Y:S01]  /*0010*/  S2R R55, SR_TID.X ;  /* 0x0000000000377919 */ /* 0x000ea20000002100 */
[----:B------:R-:W3:Y:S01]  /*0020*/  LDCU.64 UR8, c[0x0][0x890] ;  /* 0x00011200ff0877ac */ /* 0x000ee20008000a00 */
[----:B------:R-:W-:Y:S02]  /*0030*/  PRMT R45, RZ, 0x7610, R45 ;  /* 0x00007610ff2d7816 */ /* 0x000fe4000000002d */
[----:B------:R-:W-:Y:S01]  /*0040*/  ELECT P3, URZ, PT ;  /* 0x0000000000ff782f */ /* 0x000fe20003860000 */
[----:B---3--:R-:W-:-:S04]  /*0050*/  UISETP.NE.U32.AND UP0, UPT, UR8, URZ, UPT ;  /* 0x000000ff0800728c */ /* 0x008fc8000bf05070 */
[----:B------:R-:W-:Y:S01]  /*0060*/  UISETP.NE.AND.EX UP0, UPT, UR9, URZ, UPT, UP0 ;  /* 0x000000ff0900728c */ /* 0x000fe2000bf05300 */
[----:B--2---:R-:W-:-:S05]  /*0070*/  SHF.R.U32.HI R46, RZ, 0x5, R55 ;  /* 0x00000005ff2e7819 */ /* 0x004fca0000011637 */
[----:B------:R-:W2:Y:S02]  /*0080*/  SHFL.IDX PT, R0, R46, RZ, 0x1f ;  /* 0x00001fff2e007589 */ /* 0x000ea400000e0000 */
[----:B--2---:R-:W-:Y:S01]  /*0090*/  R2UR UR22, R0 ;  /* 0x00000000001672ca */ /* 0x004fe200000e0000 */
[----:B-1----:R-:W-:-:S14]  /*00a0*/  BRA.U UP0, `(.L_x_0) ;  /* 0x0000000100307547 */ /* 0x002fdc000b800000 */
[----:B------:R-:W1:Y:S02]  /*00b0*/  LDCU.64 UR4, c[0x0][0x888] ;  /* 0x00011100ff0477ac */ /* 0x000e640008000a00 */
[----:B-1----:R-:W-:-:S04]  /*00c0*/  UISETP.NE.U32.AND UP0, UPT, UR4, URZ, UPT ;  /* 0x000000ff0400728c */ /* 0x002fc8000bf05070 */
[----:B------:R-:W-:-:S09]  /*00d0*/  UISETP.NE.AND.EX UP0, UPT, UR5, URZ, UPT, UP0 ;  /* 0x000000ff0500728c */ /* 0x000fd2000bf05300 */
[----:B------:R-:W-:Y:S05]  /*00e0*/  BRA.U !UP0, `(.L_x_1) ;  /* 0x0000000108147547 */ /* 0x000fea000b800000 */
[----:B------:R-:W1:Y:S01]  /*00f0*/  LDC.64 R26, c[0x0][0x888] ;  /* 0x00022200ff1a7b82 */ /* 0x000e620000000a00 */
[----:B------:R-:W1:Y:S02]  /*0100*/  LDCU.64 UR4, c[0x0][0x358] ;  /* 0x00006b00ff0477ac */ /* 0x000e640008000a00 */
[----:B-1----:R1:W5:Y:S01]  /*0110*/  LDG.E R26, desc[UR4][R26.64] ;  /* 0x000000041a1a7981 */ /* 0x002362000c1e1900 */
[----:B------:R-:W-:Y:S01]  /*0120*/  HFMA2 R45, -RZ, RZ, 0, 5.9604644775390625e-08 ;  /* 0x00000001ff2d7431 */ /* 0x000fe200000001ff */
[----:B------:R-:W-:Y:S05]  /*0130*/  BRA `(.L_x_0) ;  /* 0x00000000000c7947 */ /* 0x000fea0003800000 */
.L_x_1:
[----:B------:R-:W1:Y:S01]  /*0140*/  LDCU UR4, c[0x0][0x880] ;  /* 0x00011000ff0477ac */ /* 0x000e620008000800 */
[----:B------:R-:W-:Y:S01]  /*0150*/  HFMA2 R45, -RZ, RZ, 0, 5.9604644775390625e-08 ;  /* 0x00000001ff2d7431 */ /* 0x000fe200000001ff */
[----:B-1----:R-:W-:-:S07]  /*0160*/  MOV R26, UR4 ;  /* 0x00000004001a7c02 */ /* 0x002fce0008000f00 */
.L_x_0:
[----:B------:R-:W2:Y:S02]  /*0170*/  LDCU.64 UR4, c[0x0][0x8b0] ;  /* 0x00011600ff0477ac */ /* 0x000ea40008000a00 */
[----:B--2---:R-:W-:-:S04]  /*0180*/  UISETP.NE.U32.AND UP0, UPT, UR4, URZ, UPT ;  /* 0x000000ff0400728c */ /* 0x004fc8000bf05070 */
[----:B------:R-:W-:-:S09]  /*0190*/  UISETP.NE.AND.EX UP0, UPT, UR5, URZ, UPT, UP0 ;  /* 0x000000ff0500728c */ /* 0x000fd2000bf05300 */
[----:B------:R-:W-:Y:S05]  /*01a0*/  BRA.U UP0, `(.L_x_2) ;  /* 0x0000000100287547 */ /* 0x000fea000b800000 */
[----:B------:R-:W2:Y:S02]  /*01b0*/  LDCU.64 UR4, c[0x0][0x8a8] ;  /* 0x00011500ff0477ac */ /* 0x000ea40008000a00 */
[----:B--2---:R-:W-:-:S04]  /*01c0*/  UISETP.NE.U32.AND UP0, UPT, UR4, URZ, UPT ;  /* 0x000000ff0400728c */ /* 0x004fc8000bf05070 */
[----:B------:R-:W-:-:S09]  /*01d0*/  UISETP.NE.AND.EX UP0, UPT, UR5, URZ, UPT, UP0 ;  /* 0x000000ff0500728c */ /* 0x000fd2000bf05300 */
[----:B------:R-:W-:Y:S05]  /*01e0*/  BRA.U !UP0, `(.L_x_3) ;  /* 0x0000000108107547 */ /* 0x000fea000b800000 */
[----:B------:R-:W2:Y:S01]  /*01f0*/  LDC.64 R24, c[0x0][0x8a8] ;  /* 0x00022a00ff187b82 */ /* 0x000ea20000000a00 */
[----:B------:R-:W2:Y:S02]  /*0200*/  LDCU.64 UR4, c[0x0][0x358] ;  /* 0x00006b00ff0477ac */ /* 0x000ea40008000a00 */
[----:B--2---:R2:W5:Y:S01]  /*0210*/  LDG.E R24, desc[UR4][R24.64] ;  /* 0x0000000418187981 */ /* 0x004562000c1e1900 */
[----:B------:R-:W-:Y:S05]  /*0220*/  BRA `(.L_x_2) ;  /* 0x0000000000087947 */ /* 0x000fea0003800000 */
.L_x_3:
[----:B------:R-:W2:Y:S02]  /*0230*/  LDCU UR4, c[0x0][0x8a0] ;  /* 0x00011400ff0477ac */ /* 0x000ea40008000800 */
[----:B--2---:R-:W-:Y:S02]  /*0240*/  MOV R24, UR4 ;  /* 0x0000000400187c02 */ /* 0x004fe40008000f00 */
.L_x_2:
[----:B------:R-:W-:Y:S01]  /*0250*/  IMAD.U32 R0, RZ, RZ, UR22 ;  /* 0x00000016ff007e24 */ /* 0x000fe2000f8e00ff */
[----:B------:R-:W-:Y:S04]  /*0260*/  BSSY.RECONVERGENT B0, `(.L_x_4) ;  /* 0x000000c000007945 */ /* 0x000fe80003800200 */
[C---:B------:R-:W-:Y:S02]  /*0270*/  ISETP.NE.OR P1, PT, R0.reuse, 0x1, !P3 ;  /* 0x000000010000780c */ /* 0x040fe40005f25670 */
[----:B------:R-:W-:-:S11]  /*0280*/  ISETP.NE.OR P0, PT, R0, 0x3, !P3 ;  /* 0x000000030000780c */ /* 0x000fd60005f05670 */
[----:B------:R-:W-:Y:S05]  /*0290*/  @P1 BRA `(.L_x_5) ;  /* 0x0000000000201947 */ /* 0x000fea0003800000 */
[----:B------:R-:W3:Y:S02]  /*02a0*/  LDCU.64 UR4, c[0x0][0x348] ;  /* 0x00006900ff0477ac */ /* 0x000ee40008000a00 */
[----:B---3--:R-:W-:Y:S02]  /*02b0*/  UIADD3 UR6, UP1, UPT, UR4, 0x80, URZ ;  /* 0x0000008004067890 */ /* 0x008fe4000ff3e0ff */
[----:B------:R-:W-:Y:S02]  /*02c0*/  UIADD3 UR4, UP0, UPT, UR4, 0x180, URZ ;  /* 0x0000018004047890 */ /* 0x000fe4000ff1e0ff */
[----:B------:R-:W-:Y:S02]  /*02d0*/  UIADD3.X UR7, UPT, UPT, URZ, UR5, URZ, UP1, !UPT ;  /* 0x00000005ff077290 */ /* 0x000fe40008ffe4ff */
[----:B------:R-:W-:-:S07]  /*02e0*/  UIADD3.X UR5, UPT, UPT, URZ, UR5, URZ, UP0, !UPT ;  /* 0x00000005ff057290 */ /* 0x000fce00087fe4ff */
[----:B------:R3:W-:Y:S02]  /*02f0*/  UTMACCTL.PF [UR6] ;  /* 0x00000000060079b9 */ /* 0x0007e40008040000 */
[----:B------:R3:W-:Y:S02]  /*0300*/  UTMACCTL.PF [UR4] ;  /* 0x00000000040079b9 */ /* 0x0007e40008040000 */
[----:B---3--:R-:W-:Y:S01]  /*0310*/  NOP ;  /* 0x0000000000007918 */ /* 0x008fe20000000000 */
.L_x_5:
[----:B------:R-:W-:Y:S05]  /*0320*/  BSYNC.RECONVERGENT B0 ;  /* 0x0000000000007941 */ /* 0x000fea0003800200 */
.L_x_4:
[----:B------:R-:W-:Y:S04]  /*0330*/  BSSY.RECONVERGENT B0, `(.L_x_6) ;  /* 0x000000a000007945 */ /* 0x000fe80003800200 */
        /* <DEDUP_REMOVED lines=9> */
.L_x_7:
[----:B------:R-:W-:Y:S05]  /*03d0*/  BSYNC.RECONVERGENT B0 ;  /* 0x0000000000007941 */ /* 0x000fea0003800200 */
.L_x_6:
[----:B------:R-:W3:Y:S01]  /*03e0*/  LDCU.64 UR4, c[0x0][0x888] ;  /* 0x00011100ff0477ac */ /* 0x000ee20008000a00 */
[----:B------:R-:W-:Y:S02]  /*03f0*/  UISETP.EQ.U32.AND UP1, UPT, UR8, URZ, UPT ;  /* 0x000000ff0800728c */ /* 0x000fe4000bf22070 */
[----:B------:R-:W-:Y:S02]  /*0400*/  UPLOP3.LUT UP3, UPT, UPT, UPT, UPT, 0x80, 0x8 ;  /* 0x000000000008789c */ /* 0x000fe40003f6f070 */
[----:B---3--:R-:W-:-:S04]  /*0410*/  UISETP.NE.U32.AND UP0, UPT, UR4, URZ, UPT ;  /* 0x000000ff0400728c */ /* 0x008fc8000bf05070 */
[----:B------:R-:W-:-:S04]  /*0420*/  UISETP.NE.AND.EX UP0, UPT, UR5, URZ, UPT, UP0 ;  /* 0x000000ff0500728c */ /* 0x000fc8000bf05300 */
[----:B------:R-:W-:-:S04]  /*0430*/  UISETP.EQ.OR.EX UP2, UPT, UR9, URZ, !UP0, UP1 ;  /* 0x000000ff0900728c */ /* 0x000fc8000c742710 */
[----:B------:R-:W-:-:S06]  /*0440*/  UP2UR UR4, UPR, URZ, 0x4 ;  /* 0x00000004ff047883 */ /* 0x000fcc0008000000 */
[----:B------:R-:W-:Y:S01]  /*0450*/  MOV R49, UR4 ;  /* 0x0000000400317c02 */ /* 0x000fe20008000f00 */
[----:B------:R-:W-:Y:S06]  /*0460*/  BRA.U !UP2, `(.L_x_8) ;  /* 0x000000010a207547 */ /* 0x000fec000b800000 */
[----:B------:R-:W-:Y:S01]  /*0470*/  UISETP.NE.U32.AND UP1, UPT, UR8, URZ, UPT ;  /* 0x000000ff0800728c */ /* 0x000fe2000bf25070 */
[----:B-----5:R-:W-:Y:S01]  /*0480*/  FSETP.NEU.AND P0, PT, R26, RZ, PT ;  /* 0x000000ff1a00720b */ /* 0x020fe20003f0d000 */
[----:B------:R-:W-:Y:S02]  /*0490*/  USEL UR4, URZ, 0xffffffff, UP0 ;  /* 0xffffffffff047887 */ /* 0x000fe40008000000 */
[----:B------:R-:W-:-:S10]  /*04a0*/  UISETP.NE.AND.EX UP1, UPT, UR9, URZ, UPT, UP1 ;  /* 0x000000ff0900728c */ /* 0x000fd4000bf25310 */
[----:B------:R-:W-:Y:S01]  /*04b0*/  VOTEU.ANY UP0, P0 ;  /* 0x0000000000ff7886 */ /* 0x000fe20000000100 */
[----:B------:R-:W-:-:S04]  /*04c0*/  @!UP1 USEL UR4, URZ, 0xffffffff, UP0 ;  /* 0xffffffffff049887 */ /* 0x000fc80008000000 */
[----:B------:R-:W-:-:S04]  /*04d0*/  ULOP3.LUT UR4, UR4, 0x1, URZ, 0xc0, !UPT ;  /* 0x0000000104047892 */ /* 0x000fc8000f8ec0ff */
[----:B------:R-:W-:-:S11]  /*04e0*/  UISETP.NE.U32.AND UP3, UPT, UR4, 0x1, UPT ;  /* 0x000000010400788c */ /* 0x000fd6000bf65070 */
.L_x_8:
[----:B------:R-:W3:Y:S01]  /*04f0*/  SHFL.IDX PT, R2, R46, RZ, 0x1f ;  /* 0x00001fff2e027589 */ /* 0x000ee200000e0000 */
[----:B------:R-:W-:-:S04]  /*0500*/  UISETP.NE.AND UP0, UPT, UR22, 0x2, UPT ;  /* 0x000000021600788c */ /* 0x000fc8000bf05270 */
[----:B------:R-:W-:Y:S01]  /*0510*/  USEL UR37, URZ, 0x1, UP0 ;  /* 0x00000001ff257887 */ /* 0x000fe20008000000 */
[----:B---3--:R-:W-:-:S13]  /*0520*/  ISETP.NE.AND P0, PT, R2, RZ, PT ;  /* 0x000000ff0200720c */ /* 0x008fda0003f05270 */
[----:B------:R-:W-:Y:S05]  /*0530*/  @P0 BRA `(.L_x_9) ;  /* 0x0000000000680947 */ /* 0x000fea0003800000 */
[----:B------:R-:W3:Y:S01]  /*0540*/  S2UR UR4, SR_CgaCtaId ;  /* 0x00000000000479c3 */ /* 0x000ee20000008800 */
[----:B------:R-:W-:Y:S01]  /*0550*/  UMOV UR5, 0x400 ;  /* 0x0000040000057882 */ /* 0x000fe20000000000 */
[----:B------:R-:W-:Y:S01]  /*0560*/  UMOV UR8, 0x1 ;  /* 0x0000000100087882 */ /* 0x000fe20000000000 */
[----:B------:R-:W-:Y:S01]  /*0570*/  UMOV UR6, 0x2 ;  /* 0x0000000200067882 */ /* 0x000fe20000000000 */
[----:B------:R-:W-:-:S04]  /*0580*/  UIADD3 UR8, UPT, UPT, -UR8, 0x100000, URZ ;  /* 0x0010000008087890 */ /* 0x000fc8000fffe1ff */
[----:B------:R-:W-:Y:S02]  /*0590*/  USHF.L.U32 UR9, UR8, 0xb, URZ ;  /* 0x0000000b08097899 */ /* 0x000fe400080006ff */
[----:B------:R-:W-:Y:S02]  /*05a0*/  USHF.L.U32 UR8, UR8, 0x1, URZ ;  /* 0x0000000108087899 */ /* 0x000fe400080006ff */
[----:B------:R-:W-:-:S04]  /*05b0*/  UIADD3 UR6, UPT, UPT, -UR6, 0x100000, URZ ;  /* 0x0010000006067890 */ /* 0x000fc8000fffe1ff */
[----:B------:R-:W-:Y:S02]  /*05c0*/  USHF.L.U32 UR7, UR6, 0xb, URZ ;  /* 0x0000000b06077899 */ /* 0x000fe400080006ff */
[----:B------:R-:W-:Y:S01]  /*05d0*/  USHF.L.U32 UR6, UR6, 0x1, URZ ;  /* 0x0000000106067899 */ /* 0x000fe200080006ff */
[----:B------:R-:W-:Y:S01]  /*05e0*/  ELECT P0, URZ, PT ;  /* 0x0000000000ff782f */ /* 0x000fe20003800000 */
[----:B---3--:R-:W-:Y:S01]  /*05f0*/  ULEA UR4, UR4, UR5, 0x18 ;  /* 0x0000000504047291 */ /* 0x008fe2000f8ec0ff */
[----:B------:R-:W3:Y:S11]  /*0600*/  FENCE.VIEW.ASYNC.S ;  /* 0x00000000000073c6 */ /* 0x000ef60000000000 */
[----:B---3--:R3:W4:Y:S01]  /*0610*/  SYNCS.EXCH.64 URZ, [UR4], UR8 ;  /* 0x0000000804ff75b2 */ /* 0x0087220008000100 */
[----:B------:R3:W1:Y:S01]  /*0620*/  SYNCS.EXCH.64 URZ, [UR4+0x30], UR6 ;  /* 0x0000300604ff75b2 */ /* 0x0006620008000100 */
        /* <DEDUP_REMOVED lines=10> */
[----:B------:R-:W-:Y:S01]  /*06d0*/  NOP ;  /* 0x0000000000007918 */ /* 0x000fe20000000000 */
.L_x_9:
[----:B------:R-:W2:Y:S01]  /*06e0*/  SHFL.IDX PT, R2, R46, RZ, 0x1f ;  /* 0x00001fff2e027589 */ /* 0x000ea200000e0000 */
[----:B------:R-:W-:Y:S01]  /*06f0*/  NOP ;  /* 0x0000000000007918 */ /* 0x000fe20000000000 */
[----:B--2---:R-:W-:-:S13]  /*0700*/  ISETP.NE.AND P0, PT, R2, 0x1, PT ;  /* 0x000000010200780c */ /* 0x004fda0003f05270 */
[----:B------:R-:W-:Y:S05]  /*0710*/  @P0 BRA `(.L_x_10) ;  /* 0x0000000000500947 */ /* 0x000fea0003800000 */
[----:B---3--:R-:W2:Y:S01]  /*0720*/  S2UR UR4, SR_CgaCtaId ;  /* 0x00000000000479c3 */ /* 0x008ea20000008800 */
        /* <DEDUP_REMOVED lines=10> */
[----:B--2---:R-:W-:Y:S01]  /*07d0*/  ULEA UR4, UR4, UR5, 0x18 ;  /* 0x0000000504047291 */ /* 0x004fe2000f8ec0ff */
[----:B------:R-:W2:Y:S11]  /*07e0*/  FENCE.VIEW.ASYNC.S ;  /* 0x00000000000073c6 */ /* 0x000eb60000000000 */
[----:B--2---:R2:W3:Y:S01]  /*07f0*/  SYNCS.EXCH.64 URZ, [UR4+0x60], UR8 ;  /* 0x0000600804ff75b2 */ /* 0x0044e20008000100 */
[----:B------:R2:W1:Y:S01]  /*0800*/  SYNCS.EXCH.64 URZ, [UR4+0x78], UR6 ;  /* 0x0000780604ff75b2 */ /* 0x0004620008000100 */
[----:B------:R2:W1:Y:S01]  /*0810*/  SYNCS.EXCH.64 URZ, [UR4+0x68], UR8 ;  /* 0x0000680804ff75b2 */ /* 0x0004620008000100 */
[----:B------:R2:W1:Y:S01]  /*0820*/  SYNCS.EXCH.64 URZ, [UR4+0x80], UR6 ;  /* 0x0000800604ff75b2 */ /* 0x0004620008000100 */
[----:B------:R2:W1:Y:S01]  /*0830*/  SYNCS.EXCH.64 URZ, [UR4+0x70], UR8 ;  /* 0x0000700804ff75b2 */ /* 0x0004620008000100 */
[----:B------:R2:W1:Y:S01]  /*0840*/  SYNCS.EXCH.64 URZ, [UR4+0x88], UR6 ;  /* 0x0000880604ff75b2 */ /* 0x0004620008000100 */
[----:B------:R-:W-:Y:S01]  /*0850*/  NOP ;  /* 0x0000000000007918 */ /* 0x000fe20000000000 */
.L_x_10:
[----:B------:R-:W4:Y:S01]  /*0860*/  SHFL.IDX PT, R2, R46, RZ, 0x1f ;  /* 0x00001fff2e027589 */ /* 0x000f2200000e0000 */
[----:B------:R-:W-:Y:S01]  /*0870*/  NOP ;  /* 0x0000000000007918 */ /* 0x000fe20000000000 */
[----:B----4-:R-:W-:-:S13]  /*0880*/  ISETP.NE.AND P0, PT, R2, 0x3, PT ;  /* 0x000000030200780c */ /* 0x010fda0003f05270 */
[----:B------:R-:W-:Y:S05]  /*0890*/  @P0 BRA `(.L_x_11) ;  /* 0x0000000000300947 */ /* 0x000fea0003800000 */
[----:B--23--:R-:W2:Y:S01]  /*08a0*/  S2UR UR6, SR_CgaCtaId ;  /* 0x00000000000679c3 */ /* 0x00cea20000008800 */
[----:B------:R-:W-:Y:S01]  /*08b0*/  UMOV UR4, 0x400 ;  /* 0x0000040000047882 */ /* 0x000fe20000000000 */
[----:B------:R-:W-:Y:S01]  /*08c0*/  UMOV UR5, 0x20 ;  /* 0x0000002000057882 */ /* 0x000fe20000000000 */
[----:B------:R-:W-:Y:S01]  /*08d0*/  ELECT P0, URZ, PT ;  /* 0x0000000000ff782f */ /* 0x000fe20003800000 */
[----:B--2---:R-:W-:Y:S02]  /*08e0*/  ULEA UR6, UR6, UR4, 0x18 ;  /* 0x0000000406067291 */ /* 0x004fe4000f8ec0ff */
[----:B------:R-:W-:-:S04]  /*08f0*/  UIADD3 UR4, UPT, UPT, -UR5, 0x100000, URZ ;  /* 0x0010000005047890 */ /* 0x000fc8000fffe1ff */
[----:B------:R-:W-:Y:S02]  /*0900*/  USHF.L.U32 UR5, UR4, 0xb, URZ ;  /* 0x0000000b04057899 */ /* 0x000fe400080006ff */
[----:B------:R-:W-:Y:S01]  /*0910*/  USHF.L.U32 UR4, UR4, 0x1, URZ ;  /* 0x0000000104047899 */ /* 0x000fe200080006ff */
[----:B------:R-:W2:Y:S11]  /*0920*/  FENCE.VIEW.ASYNC.S ;  /* 0x00000000000073c6 */ /* 0x000eb60000000000 */
[----:B--2---:R4:W2:Y:S01]  /*0930*/  SYNCS.EXCH.64 URZ, [UR6+0x90], UR4 ;  /* 0x0000900406ff75b2 */ /* 0x0048a20008000100 */
[----:B------:R4:W3:Y:S02]  /*0940*/  SYNCS.EXCH.64 URZ, [UR6+0x98], UR4 ;  /* 0x0000980406ff75b2 */ /* 0x0008e40008000100 */
[----:B----4-:R-:W-:Y:S01]  /*0950*/  NOP ;  /* 0x0000000000007918 */ /* 0x010fe20000000000 */
.L_x_11:
[----:B------:R-:W4:Y:S01]  /*0960*/  SHFL.IDX PT, R2, R46, RZ, 0x1f ;  /* 0x00001fff2e027589 */ /* 0x000f2200000e0000 */
[----:B------:R-:W-:Y:S01]  /*0970*/  NOP ;  /* 0x0000000000007918 */ /* 0x000fe20000000000 */
[----:B----4-:R-:W-:-:S13]  /*0980*/  ISETP.NE.AND P0, PT, R2, 0x4, PT ;  /* 0x000000040200780c */ /* 0x010fda0003f05270 */
[----:B------:R-:W-:Y:S05]  /*0990*/  @P0 BRA `(.L_x_12) ;  /* 0x00000000004c0947 */ /* 0x000fea0003800000 */
[----:B--23--:R-:W2:Y:S01]  /*09a0*/  S2UR UR6, SR_CgaCtaId ;  /* 0x00000000000679c3 */ /* 0x00cea20000008800 */
[----:B------:R-:W-:Y:S01]  /*09b0*/  UMOV UR4, 0x1e0 ;  /* 0x000001e000047882 */ /* 0x000fe20000000000 */
[----:B------:R-:W-:Y:S01]  /*09c0*/  UMOV UR5, 0x400 ;  /* 0x0000040000057882 */ /* 0x000fe20000000000 */
[----:B------:R-:W-:Y:S01]  /*09d0*/  USEL UR4, UR4, 0x1a0, UP3 ;  /* 0x000001a004047887 */ /* 0x000fe20009800000 */
[----:B------:R-:W-:Y:S01]  /*09e0*/  UMOV UR8, 0x1 ;  /* 0x0000000100087882 */ /* 0x000fe20000000000 */
[----:B------:R-:W-:Y:S01]  /*09f0*/  ELECT P0, URZ, PT ;  /* 0x0000000000ff782f */ /* 0x000fe20003800000 */
[----:B------:R-:W-:-:S04]  /*0a00*/  UIADD3 UR8, UPT, UPT, -UR8, 0x100000, URZ ;  /* 0x0010000008087890 */ /* 0x000fc8000fffe1ff */
[----:B------:R-:W-:Y:S02]  /*0a10*/  USHF.L.U32 UR9, UR8, 0xb, URZ ;  /* 0x0000000b08097899 */ /* 0x000fe400080006ff */
[----:B------:R-:W-:Y:S02]  /*0a20*/  USHF.L.U32 UR8, UR8, 0x1, URZ ;  /* 0x0000000108087899 */ /* 0x000fe400080006ff */
[----:B--2---:R-:W-:Y:S02]  /*0a30*/  ULEA UR6, UR6, UR5, 0x18 ;  /* 0x0000000506067291 */ /* 0x004fe4000f8ec0ff */
[----:B------:R-:W-:-:S04]  /*0a40*/  UIADD3 UR4, UPT, UPT, -UR4, 0x100000, URZ ;  /* 0x0010000004047890 */ /* 0x000fc8000fffe1ff */
[----:B------:R-:W-:Y:S02]  /*0a50*/  USHF.L.U32 UR5, UR4, 0xb, URZ ;  /* 0x0000000b04057899 */ /* 0x000fe400080006ff */
[----:B------:R-:W-:Y:S01]  /*0a60*/  USHF.L.U32 UR4, UR4, 0x1, URZ ;  /* 0x0000000104047899 */ /* 0x000fe200080006ff */
[----:B------:R-:W2:Y:S03]  /*0a70*/  FENCE.VIEW.ASYNC.S ;  /* 0x00000000000073c6 */ /* 0x000ea60000000000 */
[----:B--2---:R4:W2:Y:S08]  /*0a80*/  SYNCS.EXCH.64 URZ, [UR6+0xa0], UR8 ;  /* 0x0000a00806ff75b2 */ /* 0x0048b00008000100 */
[----:B------:R4:W3:Y:S01]  /*0a90*/  SYNCS.EXCH.64 URZ, [UR6+0xb0], UR4 ;  /* 0x0000b00406ff75b2 */ /* 0x0008e20008000100 */
[----:B------:R4:W1:Y:S01]  /*0aa0*/  SYNCS.EXCH.64 URZ, [UR6+0xa8], UR8 ;  /* 0x0000a80806ff75b2 */ /* 0x0008620008000100 */
[----:B------:R4:W1:Y:S02]  /*0ab0*/  SYNCS.EXCH.64 URZ, [UR6+0xb8], UR4 ;  /* 0x0000b80406ff75b2 */ /* 0x0008640008000100 */
[----:B----4-:R-:W-:Y:S01]  /*0ac0*/  NOP ;  /* 0x0000000000007918 */ /* 0x010fe20000000000 */
.L_x_12:
[----:B------:R-:W4:Y:S01]  /*0ad0*/  SHFL.IDX PT, R2, R46, RZ, 0x1f ;  /* 0x00001fff2e027589 */ /* 0x000f2200000e0000 */
[----:B------:R-:W-:Y:S01]  /*0ae0*/  NOP ;  /* 0x0000000000007918 */ /* 0x000fe20000000000 */
[----:B----4-:R-:W-:-:S13]  /*0af0*/  ISETP.NE.AND P0, PT, R2, 0x5, PT ;  /* 0x000000050200780c */ /* 0x010fda0003f05270 */
[----:B------:R-:W-:Y:S05]  /*0b00*/  @P0 BRA `(.L_x_13) ;  /* 0x0000000000580947 */ /* 0x000fea0003800000 */
[----:B--23--:R-:W2:Y:S01]  /*0b10*/  S2UR UR4, SR_CgaCtaId ;  /* 0x00000000000479c3 */ /* 0x00cea20000008800 */
        /* <DEDUP_REMOVED lines=12> */
[----:B--2---:R4:W2:Y:S01]  /*0be0*/  SYNCS.EXCH.64 URZ, [UR4+0xc0], UR8 ;  /* 0x0000c00804ff75b2 */ /* 0x0048a20008000100 */
[----:B------:R4:W3:Y:S01]  /*0bf0*/  SYNCS.EXCH.64 URZ, [UR4+0xe0], UR6 ;  /* 0x0000e00604ff75b2 */ /* 0x0008e20008000100 */
[----:B------:R4:W1:Y:S01]  /*0c00*/  SYNCS.EXCH.64 URZ, [UR4+0xc8], UR8 ;  /* 0x0000c80804ff75b2 */ /* 0x0008620008000100 */
[----:B------:R4:W1:Y:S01]  /*0c10*/  SYNCS.EXCH.64 URZ, [UR4+0xe8], UR6 ;  /* 0x0000e80604ff75b2 */ /* 0x0008620008000100 */
[----:B------:R4:W1:Y:S01]  /*0c20*/  SYNCS.EXCH.64 URZ, [UR4+0xd0], UR8 ;  /* 0x0000d00804ff75b2 */ /* 0x0008620008000100 */
[----:B------:R4:W1:Y:S01]  /*0c30*/  SYNCS.EXCH.64 URZ, [UR4+0xf0], UR6 ;  /* 0x0000f00604ff75b2 */ /* 0x0008620008000100 */
[----:B------:R4:W1:Y:S01]  /*0c40*/  SYNCS.EXCH.64 URZ, [UR4+0xd8], UR8 ;  /* 0x0000d80804ff75b2 */ /* 0x0008620008000100 */
[----:B------:R4:W1:Y:S02]  /*0c50*/  SYNCS.EXCH.64 URZ, [UR4+0xf8], UR6 ;  /* 0x0000f80604ff75b2 */ /* 0x0008640008000100 */
[----:B----4-:R-:W-:Y:S01]  /*0c60*/  NOP ;  /* 0x0000000000007918 */ /* 0x010fe20000000000 */
.L_x_13:
[----:B------:R-:W4:Y:S01]  /*0c70*/  SHFL.IDX PT, R2, R46, RZ, 0x1f ;  /* 0x00001fff2e027589 */ /* 0x000f2200000e0000 */
[----:B------:R-:W1:Y:S01]  /*0c80*/  S2UR UR54, SR_CgaCtaId ;  /* 0x00000000003679c3 */ /* 0x000e620000008800 */
[----:B------:R-:W-:Y:S01]  /*0c90*/  NOP ;  /* 0x0000000000007918 */ /* 0x000fe20000000000 */
[----:B----4-:R-:W-:-:S13]  /*0ca0*/  ISETP.NE.AND P0, PT, R2, 0x3, PT ;  /* 0x000000030200780c */ /* 0x010fda0003f05270 */
[----:B-1----:R-:W-:Y:S05]  /*0cb0*/  @P0 BRA `(.L_x_14) ;  /* 0x0000000000340947 */ /* 0x002fea0003800000 */
[----:B--23--:R-:W-:Y:S01]  /*0cc0*/  UMOV UR4, 0x400 ;  /* 0x0000040000047882 */ /* 0x00cfe20000000000 */
[----:B------:R-:W-:Y:S01]  /*0cd0*/  UMOV UR6, 0x20 ;  /* 0x0000002000067882 */ /* 0x000fe20000000000 */
[----:B------:R-:W-:Y:S02]  /*0ce0*/  ULEA UR4, UR54, UR4, 0x18 ;  /* 0x0000000436047291 */ /* 0x000fe4000f8ec0ff */
[----:B------:R-:W-:-:S04]  /*0cf0*/  UIADD3 UR6, UPT, UPT, -UR6, 0x100000, URZ ;  /* 0x0010000006067890 */ /* 0x000fc8000fffe1ff */
[----:B------:R-:W-:Y:S02]  /*0d00*/  USHF.L.U32 UR7, UR6, 0xb, URZ ;  /* 0x0000000b06077899 */ /* 0x000fe400080006ff */
[----:B------:R-:W-:Y:S01]  /*0d10*/  USHF.L.U32 UR6, UR6, 0x1, URZ ;  /* 0x0000000106067899 */ /* 0x000fe200080006ff */
[----:B------:R-:W-:Y:S01]  /*0d20*/  ELECT P0, URZ, PT ;  /* 0x0000000000ff782f */ /* 0x000fe20003800000 */
[----:B------:R-:W1:Y:S10]  /*0d30*/  FENCE.VIEW.ASYNC.S ;  /* 0x00000000000073c6 */ /* 0x000e740000000000 */
[----:B-1----:R1:W4:Y:S01]  /*0d40*/  SYNCS.EXCH.64 URZ, [UR4+0x100], UR6 ;  /* 0x0001000604ff75b2 */ /* 0x0023220008000100 */
[----:B------:R1:W2:Y:S01]  /*0d50*/  SYNCS.EXCH.64 URZ, [UR4+0x110], UR6 ;  /* 0x0001100604ff75b2 */ /* 0x0002a20008000100 */
[----:B------:R1:W3:Y:S01]  /*0d60*/  SYNCS.EXCH.64 URZ, [UR4+0x108], UR6 ;  /* 0x0001080604ff75b2 */ /* 0x0002e20008000100 */
[----:B------:R1:W1:Y:S01]  /*0d70*/  SYNCS.EXCH.64 URZ, [UR4+0x118], UR6 ;  /* 0x0001180604ff75b2 */ /* 0x0002620008000100 */
[----:B------:R-:W-:Y:S01]  /*0d80*/  NOP ;  /* 0x0000000000007918 */ /* 0x000fe20000000000 */
.L_x_14:
[----:B-123--:R-:W1:Y:S01]  /*0d90*/  LDCU UR4, c[0x0][0x36c] ;  /* 0x00006d80ff0477ac */ /* 0x00ee620008000800 */
[----:B------:R-:W-:Y:S01]  /*0da0*/  ISETP.NE.OR P3, PT, R0, 0x2, !P3 ;  /* 0x000000020000780c */ /* 0x000fe20005f65670 */
[----:B------:R-:W-:Y:S01]  /*0db0*/  NOP ;  /* 0x0000000000007918 */ /* 0x000fe20000000000 */
[----:B------:R-:W-:Y:S01]  /*0dc0*/  LOP3.LUT R0, R55, 0x1f, RZ, 0xc0, !PT ;  /* 0x0000001f37007812 */ /* 0x000fe200078ec0ff */
[----:B------:R-:W-:Y:S02]  /*0dd0*/  UISETP.NE.AND UP4, UPT, UR22, URZ, UPT ;  /* 0x000000ff1600728c */ /* 0x000fe4000bf85270 */
[----:B-1----:R-:W-:-:S09]  /*0de0*/  UISETP.EQ.U32.AND UP5, UPT, UR4, 0x1, UPT ;  /* 0x000000010400788c */ /* 0x002fd2000bfa2070 */
[----:B------:R-:W-:Y:S05]  /*0df0*/  BRA.U !UP5, `(.L_x_15) ;  /* 0x000000010d087547 */ /* 0x000fea000b800000 */
[----:B----4-:R-:W-:Y:S01]  /*0e00*/  UCGABAR_ARV ;  /* 0x00000000000079c7 */ /* 0x010fe20008000000 */
[----:B------:R-:W-:Y:S05]  /*0e10*/  BRA `(.L_x_16) ;  /* 0x0000000000047947 */ /* 0x000fea0003800000 */
.L_x_15:
[----:B----4-:R-:W-:Y:S01]  /*0e20*/  NOP ;  /* 0x0000000000007918 */ /* 0x010fe20000000000 */
.L_x_16:
[----:B------:R-:W1:Y:S01]  /*0e30*/  S2UR UR7, SR_CTAID.X ;  /* 0x00000000000779c3 */ /* 0x000e620000002500 */
[----:B------:R-:W-:-:S05]  /*0e40*/  CS2R.32 R48, SR_CgaSize ;  /* 0x0000000000307805 */ /* 0x000fca0000008a00 */
[----:B------:R-:W-:-:S05]  /*0e50*/  IMAD R48, R48, -0xa0, RZ ;  /* 0xffffff6030307824 */ /* 0x000fca00078e02ff */
[----:B------:R-:W-:-:S14]  /*0e60*/  R2UR UR5, R48 ;  /* 0x00000000300572ca */ /* 0x000fdc00000e0000 */
[----:B------:R-:W2:Y:S01]  /*0e70*/  LDCU UR5, c[0x0][UR5+0x2b0] ;  /* 0x00005600050577ac */ /* 0x000ea20008000800 */
[----:B------:R-:W-:-:S05]  /*0e80*/  CS2R.32 R48, SR_CgaSize ;  /* 0x0000000000307805 */ /* 0x000fca0000008a00 */
[----:B------:R-:W-:-:S05]  /*0e90*/  IMAD R48, R48, -0xa0, RZ ;  /* 0xffffff6030307824 */ /* 0x000fca00078e02ff */
[----:B------:R-:W-:-:S14]  /*0ea0*/  R2UR UR4, R48 ;  /* 0x00000000300472ca */ /* 0x000fdc00000e0000 */
[----:B------:R-:W3:Y:S01]  /*0eb0*/  LDCU UR4, c[0x0][UR4+0x2b4] ;  /* 0x00005680040477ac */ /* 0x000ee20008000800 */
[----:B------:R-:W4:Y:S01]  /*0ec0*/  S2UR UR8, SR_CTAID.Y ;  /* 0x00000000000879c3 */ /* 0x000f220000002600 */
[----:B------:R-:W-:-:S05]  /*0ed0*/  CS2R.32 R48, SR_CgaSize ;  /* 0x0000000000307805 */ /* 0x000fca0000008a00 */
[----:B------:R-:W-:-:S05]  /*0ee0*/  IMAD R48, R48, -0xa0, RZ ;  /* 0xffffff6030307824 */ /* 0x000fca00078e02ff */
[----:B------:R-:W-:-:S14]  /*0ef0*/  R2UR UR9, R48 ;  /* 0x00000000300972ca */ /* 0x000fdc00000e0000 */
[----:B------:R-:W3:Y:S01]  /*0f00*/  LDCU UR9, c[0x0][UR9+0x2a0] ;  /* 0x00005400090977ac */ /* 0x000ee20008000800 */
[----:B------:R-:W-:-:S05]  /*0f10*/  CS2R.32 R48, SR_CgaSize ;  /* 0x0000000000307805 */ /* 0x000fca0000008a00 */
[----:B------:R-:W-:-:S05]  /*0f20*/  IMAD R48, R48, -0xa0, RZ ;  /* 0xffffff6030307824 */ /* 0x000fca00078e02ff */
[----:B------:R-:W-:-:S14]  /*0f30*/  R2UR UR10, R48 ;  /* 0x00000000300a72ca */ /* 0x000fdc00000e0000 */
[----:B------:R-:W3:Y:S01]  /*0f40*/  LDCU UR10, c[0x0][UR10+0x2a4] ;  /* 0x000054800a0a77ac */ /* 0x000ee20008000800 */
[----:B------:R-:W3:Y:S01]  /*0f50*/  S2UR UR36, SR_CTAID.Z ;  /* 0x00000000002479c3 */ /* 0x000ee20000002700 */
[----:B------:R-:W3:Y:S01]  /*0f60*/  LDCU UR23, c[0x0][0xb24] ;  /* 0x00016480ff1777ac */ /* 0x000ee20008000800 */
[----:B------:R-:W3:Y:S01]  /*0f70*/  LDCU UR42, c[0x0][0xb24] ;  /* 0x00016480ff2a77ac */ /* 0x000ee20008000800 */
[----:B-1----:R-:W-:Y:S01]  /*0f80*/  I2FP.F32.U32 R3, UR7 ;  /* 0x0000000700037c45 */ /* 0x002fe20008201000 */
[----:B------:R-:W1:Y:S04]  /*0f90*/  LDCU UR27, c[0x0][0xb30] ;  /* 0x00016600ff1b77ac */ /* 0x000e680008000800 */
[----:B--2---:R-:W-:Y:S01]  /*0fa0*/  FMUL R3, R3, UR5 ;  /* 0x0000000503037c20 */ /* 0x004fe20008400000 */
[----:B------:R-:W-:Y:S01]  /*0fb0*/  USHF.L.U32 UR29, UR54, 0xb, URZ ;  /* 0x0000000b361d7899 */ /* 0x000fe200080006ff */
[----:B----4-:R-:W-:Y:S01]  /*0fc0*/  I2FP.F32.U32 R2, UR8 ;  /* 0x0000000800027c45 */ /* 0x010fe20008201000 */
[----:B------:R-:W-:Y:S01]  /*0fd0*/  UMOV UR25, UR7 ;  /* 0x0000000700197c82 */ /* 0x000fe20008000000 */
[----:B------:R-:W-:-:S02]  /*0fe0*/  UMOV UR26, UR8 ;  /* 0x00000008001a7c82 */ /* 0x000fc40008000000 */
[----:B------:R-:W2:Y:S01]  /*0ff0*/  F2I.U32.TRUNC.NTZ R3, R3 ;  /* 0x0000000300037305 */ /* 0x000ea2000020f000 */
[----:B---3--:R-:W-:Y:S01]  /*1000*/  UISETP.GE.AND UP2, UPT, UR23, 0x1, UPT ;  /* 0x000000011700788c */ /* 0x008fe2000bf46270 */
[----:B------:R-:W-:-:S06]  /*1010*/  FMUL R2, R2, UR4 ;  /* 0x0000000402027c20 */ /* 0x000fcc0008400000 */
[----:B------:R-:W3:Y:S01]  /*1020*/  F2I.U32.TRUNC.NTZ R2, R2 ;  /* 0x0000000200027305 */ /* 0x000ee2000020f000 */
[----:B--2---:R-:W-:Y:S02]  /*1030*/  R2UR UR4, R3 ;  /* 0x00000000030472ca */ /* 0x004fe400000e0000 */
[----:B---3--:R-:W-:Y:S02]  /*1040*/  R2UR UR6, R2 ;  /* 0x00000000020672ca */ /* 0x008fe400000e0000 */
[----:B------:R-:W-:-:S09]  /*1050*/  PRMT R2, RZ, 0x7610, R2 ;  /* 0x00007610ff027816 */ /* 0x000fd20000000002 */
[----:B------:R-:W-:-:S04]  /*1060*/  UIADD3 UR5, UPT, UPT, -UR4, URZ, URZ ;  /* 0x000000ff04057290 */ /* 0x000fc8000fffe1ff */
[----:B------:R-:W-:Y:S02]  /*1070*/  UIMAD UR5, UR9, UR5, UR7 ;  /* 0x00000005090572a4 */ /* 0x000fe4000f8e0207 */
[----:B------:R-:W-:-:S04]  /*1080*/  UIADD3 UR4, UPT, UPT, -UR6, URZ, URZ ;  /* 0x000000ff06047290 */ /* 0x000fc8000fffe1ff */
[----:B------:R-:W-:Y:S01]  /*1090*/  IMAD.U32 R48, RZ, RZ, UR5 ;  /* 0x00000005ff307e24 */ /* 0x000fe2000f8e00ff */
[----:B------:R-:W-:-:S06]  /*10a0*/  UIMAD UR4, UR10, UR4, UR8 ;  /* 0x000000040a0472a4 */ /* 0x000fcc000f8e0208 */
[----:B------:R-:W-:Y:S01]  /*10b0*/  IMAD.U32 R47, RZ, RZ, UR4 ;  /* 0x00000004ff2f7e24 */ /* 0x000fe2000f8e00ff */
[----:B-1----:R-:W-:Y:S06]  /*10c0*/  BRA.U UP4, `(.L_x_17) ;  /* 0x00000001042c7547 */ /* 0x002fec000b800000 */
[----:B------:R-:W-:Y:S02]  /*10d0*/  R2UR UR5, R47 ;  /* 0x000000002f0572ca */ /* 0x000fe400000e0000 */
[----:B------:R-:W-:-:S11]  /*10e0*/  R2UR UR4, R48 ;  /* 0x00000000300472ca */ /* 0x000fd600000e0000 */
[----:B------:R-:W-:Y:S02]  /*10f0*/  UISETP.NE.AND UP0, UPT, UR5, URZ, UPT ;  /* 0x000000ff0500728c */ /* 0x000fe4000bf05270 */
[----:B------:R-:W-:Y:S02]  /*1100*/  UISETP.NE.AND UP1, UPT, UR5, 0x1, UPT ;  /* 0x000000010500788c */ /* 0x000fe4000bf25270 */
[----:B------:R-:W-:-:S04]  /*1110*/  UISETP.EQ.OR UP0, UPT, UR4, URZ, !UP0 ;  /* 0x000000ff0400728c */ /* 0x000fc8000c702670 */
[----:B------:R-:W-:Y:S02]  /*1120*/  USEL UR5, URZ, 0x1, !UP0 ;  /* 0x00000001ff057887 */ /* 0x000fe4000c000000 */
[----:B------:R-:W-:Y:S02]  /*1130*/  UISETP.NE.AND UP0, UPT, UR4, URZ, UPT ;  /* 0x000000ff0400728c */ /* 0x000fe4000bf05270 */
[----:B------:R-:W-:-:S04]  /*1140*/  USEL UR4, URZ, 0x2, UP1 ;  /* 0x00000002ff047887 */ /* 0x000fc80008800000 */
[----:B------:R-:W-:-:S04]  /*1150*/  USEL UR4, UR4, 0x2, UP0 ;  /* 0x0000000204047887 */ /* 0x000fc80008000000 */
[----:B------:R-:W-:-:S06]  /*1160*/  UIADD3 UR4, UPT, UPT, UR5, UR4, URZ ;  /* 0x0000000405047290 */ /* 0x000fcc000fffe0ff */
[----:B------:R-:W-:Y:S02]  /*1170*/  IMAD.U32 R2, RZ, RZ, UR4 ;  /* 0x00000004ff027e24 */ /* 0x000fe4000f8e00ff */
.L_x_17:
[----:B------:R-:W-:Y:S05]  /*1180*/  BRA.U !UP2, `(.L_x_18) ;  /* 0x000000010ad47547 */ /* 0x000fea000b800000 */
[----:B------:R-:W1:Y:S01]  /*1190*/  LDCU.128 UR12, c[0x0][0xb10] ;  /* 0x00016200ff0c77ac */ /* 0x000e620008000c00 */
[----:B------:R-:W2:Y:S01]  /*11a0*/  LDCU UR6, c[0x0][0x370] ;  /* 0x00006e00ff0677ac */ /* 0x000ea20008000800 */
[----:B------:R-:W3:Y:S01]  /*11b0*/  LDCU UR5, c[0x0][0x374] ;  /* 0x00006e80ff0577ac */ /* 0x000ee20008000800 */
[----:B------:R-:W4:Y:S01]  /*11c0*/  LDCU UR24, c[0x0][0xb0c] ;  /* 0x00016180ff1877ac */ /* 0x000f220008000800 */
[----:B------:R-:W4:Y:S01]  /*11d0*/  LDCU UR4, c[0x0][0xb20] ;  /* 0x00016400ff0477ac */ /* 0x000f220008000800 */
[----:B------:R-:W4:Y:S01]  /*11e0*/  LDCU.64 UR8, c[0x0][0xb28] ;  /* 0x00016500ff0877ac */ /* 0x000f220008000a00 */
[----:B-1----:R-:W-:Y:S02]  /*11f0*/  UISETP.NE.AND UP0, UPT, UR14, 0x1, UPT ;  /* 0x000000010e00788c */ /* 0x002fe4000bf05270 */
[----:B---3--:R-:W-:Y:S02]  /*1200*/  UIMAD.WIDE.U32 UR10, UR5, UR15, URZ ;  /* 0x0000000f050a72a5 */ /* 0x008fe4000f8e00ff */
[----:B--2---:R-:W-:-:S02]  /*1210*/  UIMAD.WIDE.U32 UR18, UR6, UR12, URZ ;  /* 0x0000000c061272a5 */ /* 0x004fc4000f8e00ff */
[----:B----4-:R-:W-:Y:S02]  /*1220*/  UISETP.NE.AND UP1, UPT, UR24, 0x1, UPT ;  /* 0x000000011800788c */ /* 0x010fe4000bf25270 */
[----:B------:R-:W-:Y:S01]  /*1230*/  UISETP.NE.AND UP2, UPT, UR23, 0x1, UPT ;  /* 0x000000011700788c */ /* 0x000fe2000bf45270 */
[----:B------:R-:W-:Y:S02]  /*1240*/  UMOV UR10, UR11 ;  /* 0x0000000b000a7c82 */ /* 0x000fe40008000000 */
[----:B------:R-:W-:Y:S01]  /*1250*/  UMOV UR18, UR19 ;  /* 0x0000001300127c82 */ /* 0x000fe20008000000 */
[----:B------:R-:W-:Y:S02]  /*1260*/  @UP0 USHF.R.U32.HI UR5, URZ, UR4, UR10 ;  /* 0x00000004ff050299 */ /* 0x000fe4000801160a */
[----:B------:R-:W-:Y:S02]  /*1270*/  UIMAD.WIDE.U32 UR20, UR26, UR15, URZ ;  /* 0x0000000f1a1472a5 */ /* 0x000fe4000f8e00ff */
[----:B------:R-:W-:-:S02]  /*1280*/  UIMAD.WIDE.U32 UR10, UR5, UR8, URZ ;  /* 0x00000008050a72a5 */ /* 0x000fc4000f8e00ff */
[----:B------:R-:W-:Y:S02]  /*1290*/  @UP1 USHF.R.U32.HI UR6, URZ, UR13, UR18 ;  /* 0x0000000dff061299 */ /* 0x000fe40008011612 */
[----:B------:R-:W-:Y:S02]  /*12a0*/  UIMAD.WIDE.U32 UR16, UR25, UR12, URZ ;  /* 0x0000000c191072a5 */ /* 0x000fe4000f8e00ff */
[----:B------:R-:W-:Y:S01]  /*12b0*/  UIMAD.WIDE.U32 UR18, UR6, UR8, URZ ;  /* 0x00000008061272a5 */ /* 0x000fe2000f8e00ff */
[----:B------:R-:W-:Y:S01]  /*12c0*/  UMOV UR20, UR21 ;  /* 0x0000001500147c82 */ /* 0x000fe20008000000 */
[----:B------:R-:W-:Y:S01]  /*12d0*/  UMOV UR10, UR11 ;  /* 0x0000000b000a7c82 */ /* 0x000fe20008000000 */
[----:B------:R-:W-:Y:S02]  /*12e0*/  USHF.R.U32.HI UR20, URZ, UR4, UR20 ;  /* 0x00000004ff147299 */ /* 0x000fe40008011614 */
[----:B------:R-:W-:Y:S02]  /*12f0*/  @UP2 USHF.R.U32.HI UR5, URZ, UR9, UR10 ;  /* 0x00000009ff052299 */ /* 0x000fe4000801160a */
[----:B------:R-:W-:Y:S01]  /*1300*/  UMOV UR7, UR19 ;  /* 0x0000001300077c82 */ /* 0x000fe20008000000 */
[----:B------:R-:W-:Y:S01]  /*1310*/  UMOV UR16, UR17 ;  /* 0x0000001100107c82 */ /* 0x000fe20008000000 */
[----:B------:R-:W-:-:S02]  /*1320*/  @UP2 USHF.R.U32.HI UR6, URZ, UR9, UR7 ;  /* 0x00000009ff062299 */ /* 0x000fc40008011607 */
[----:B------:R-:W-:Y:S02]  /*1330*/  USHF.R.U32.HI UR13, URZ, UR13, UR16 ;  /* 0x0000000dff0d7299 */ /* 0x000fe40008011610 */
[----:B------:R-:W-:Y:S02]  /*1340*/  USEL UR4, UR26, UR20, !UP0 ;  /* 0x000000141a047287 */ /* 0x000fe4000c000000 */
[----:B------:R-:W-:Y:S02]  /*1350*/  UIMAD UR7, UR5, UR23, URZ ;  /* 0x00000017050772a4 */ /* 0x000fe4000f8e02ff */
[----:B------:R-:W-:Y:S02]  /*1360*/  USEL UR5, UR25, UR13, !UP1 ;  /* 0x0000000d19057287 */ /* 0x000fe4000c800000 */
[----:B------:R-:W-:Y:S02]  /*1370*/  UIMAD UR12, UR6, UR23, URZ ;  /* 0x00000017060c72a4 */ /* 0x000fe4000f8e02ff */
[----:B------:R-:W-:-:S02]  /*1380*/  UISETP.GE.AND UP0, UPT, UR4, UR7, UPT ;  /* 0x000000070400728c */ /* 0x000fc4000bf06270 */
[----:B------:R-:W-:Y:S02]  /*1390*/  UIMAD.WIDE.U32 UR10, UR4, UR8, URZ ;  /* 0x00000008040a72a5 */ /* 0x000fe4000f8e00ff */
[----:B------:R-:W-:Y:S02]  /*13a0*/  UISETP.GE.OR UP0, UPT, UR5, UR12, UP0 ;  /* 0x0000000c0500728c */ /* 0x000fe40008706670 */
[----:B------:R-:W-:Y:S02]  /*13b0*/  UIMAD.WIDE.U32 UR12, UR5, UR8, URZ ;  /* 0x00000008050c72a5 */ /* 0x000fe4000f8e00ff */
[----:B------:R-:W-:Y:S01]  /*13c0*/  UIADD3 UR10, UPT, UPT, -UR4, URZ, URZ ;  /* 0x000000ff040a7290 */ /* 0x000fe2000fffe1ff */
[----:B------:R-:W-:Y:S01]  /*13d0*/  UMOV UR8, UR11 ;  /* 0x0000000b00087c82 */ /* 0x000fe20008000000 */
[----:B------:R-:W-:Y:S02]  /*13e0*/  UIADD3 UR11, UPT, UPT, -UR5, URZ, URZ ;  /* 0x000000ff050b7290 */ /* 0x000fe4000fffe1ff */
[----:B------:R-:W-:-:S03]  /*13f0*/  USHF.R.U32.HI UR8, URZ, UR9, UR8 ;  /* 0x00000009ff087299 */ /* 0x000fc60008011608 */
[----:B------:R-:W-:Y:S01]  /*1400*/  @!UP0 UMOV UR7, UR13 ;  /* 0x0000000d00078c82 */ /* 0x000fe20008000000 */
[----:B------:R-:W-:Y:S02]  /*1410*/  UIMAD UR26, UR14, UR10, UR26 ;  /* 0x0000000a0e1a72a4 */ /* 0x000fe4000f8e021a */
[----:B------:R-:W-:Y:S02]  /*1420*/  USEL UR8, UR4, UR8, !UP2 ;  /* 0x0000000804087287 */ /* 0x000fe4000d000000 */
[----:B------:R-:W-:Y:S02]  /*1430*/  @!UP0 USHF.R.U32.HI UR7, URZ, UR9, UR7 ;  /* 0x00000009ff078299 */ /* 0x000fe40008011607 */
[----:B------:R-:W-:Y:S02]  /*1440*/  UIADD3 UR9, UPT, UPT, -UR8, URZ, URZ ;  /* 0x000000ff08097290 */ /* 0x000fe4000fffe1ff */
[----:B------:R-:W-:Y:S02]  /*1450*/  @!UP0 USEL UR7, UR5, UR7, !UP2 ;  /* 0x0000000705078287 */ /* 0x000fe4000d000000 */
[----:B------:R-:W-:-:S02]  /*1460*/  UIMAD UR9, UR23, UR9, UR4 ;  /* 0x00000009170972a4 */ /* 0x000fc4000f8e0204 */
[----:B------:R-:W-:Y:S02]  /*1470*/  @!UP0 UIADD3 UR8, UPT, UPT, UR8, -UR7, URZ ;  /* 0x8000000708088290 */ /* 0x000fe4000fffe0ff */
[----:B------:R-:W-:Y:S02]  /*1480*/  @!UP0 UIMAD UR6, UR9, UR6, UR7 ;  /* 0x00000006090682a4 */ /* 0x000fe4000f8e0207 */
[----:B------:R-:W-:Y:S02]  /*1490*/  @!UP0 UIMAD UR4, UR8, UR23, UR5 ;  /* 0x00000017080482a4 */ /* 0x000fe4000f8e0205 */
[----:B------:R-:W-:Y:S02]  /*14a0*/  UIMAD UR25, UR24, UR11, UR25 ;  /* 0x0000000b181972a4 */ /* 0x000fe4000f8e0219 */
[----:B------:R-:W-:Y:S01]  /*14b0*/  UIMAD UR26, UR4, UR14, UR26 ;  /* 0x0000000e041a72a4 */ /* 0x000fe2000f8e021a */
[----:B------:R-:W-:Y:S02]  /*14c0*/  @!UP0 UMOV UR5, UR6 ;  /* 0x0000000600058c82 */ /* 0x000fe40008000000 */
[----:B------:R-:W-:-:S12]  /*14d0*/  UIMAD UR25, UR5, UR24, UR25 ;  /* 0x00000018051972a4 */ /* 0x000fd8000f8e0219 */
.L_x_18:
[----:B------:R-:W-:Y:S02]  /*14e0*/  UISETP.NE.AND UP1, UPT, UR27, 0x1, UPT ;  /* 0x000000011b00788c */ /* 0x000fe4000bf25270 */
[----:B------:R-:W-:Y:S02]  /*14f0*/  UISETP.NE.AND UP0, UPT, UR22, 0x2, UPT ;  /* 0x000000021600788c */ /* 0x000fe4000bf05270 */
[----:B------:R-:W-:-:S05]  /*1500*/  ULOP3.LUT UR29, UR29, 0x800, URZ, 0xc0, !UPT ;  /* 0x000008001d1d7892 */ /* 0x000fca000f8ec0ff */
[----:B------:R-:W-:Y:S07]  /*1510*/  BRA.U UP1, `(.L_x_19) ;  /* 0x0000000101447547 */ /* 0x000fee000b800000 */
[----:B------:R-:W1:Y:S01]  /*1520*/  LDCU.128 UR8, c[0x0][0xb10] ;  /* 0x00016200ff0877ac */ /* 0x000e620008000c00 */
[----:B------:R-:W2:Y:S01]  /*1530*/  LDCU UR12, c[0x0][0xb0c] ;  /* 0x00016180ff0c77ac */ /* 0x000ea20008000800 */
[----:B------:R-:W3:Y:S01]  /*1540*/  LDCU UR13, c[0x0][0xb20] ;  /* 0x00016400ff0d77ac */ /* 0x000ee20008000800 */
[----:B-1----:R-:W-:Y:S02]  /*1550*/  UIMAD.WIDE.U32 UR6, UR25, UR8, URZ ;  /* 0x00000008190672a5 */ /* 0x002fe4000f8e00ff */
[----:B------:R-:W-:Y:S02]  /*1560*/  UIMAD.WIDE.U32 UR4, UR26, UR11, URZ ;  /* 0x0000000b1a0472a5 */ /* 0x000fe4000f8e00ff */
[----:B--2---:R-:W-:Y:S02]  /*1570*/  UISETP.NE.AND UP2, UPT, UR12, 0x1, UPT ;  /* 0x000000010c00788c */ /* 0x004fe4000bf45270 */
[----:B------:R-:W-:Y:S01]  /*1580*/  UISETP.NE.AND UP1, UPT, UR10, 0x1, UPT ;  /* 0x000000010a00788c */ /* 0x000fe2000bf25270 */
[----:B------:R-:W-:-:S02]  /*1590*/  UMOV UR6, UR7 ;  /* 0x0000000700067c82 */ /* 0x000fc40008000000 */
[----:B------:R-:W-:Y:S01]  /*15a0*/  UMOV UR4, UR5 ;  /* 0x0000000500047c82 */ /* 0x000fe20008000000 */
[----:B------:R-:W-:Y:S02]  /*15b0*/  USHF.R.U32.HI UR6, URZ, UR9, UR6 ;  /* 0x00000009ff067299 */ /* 0x000fe40008011606 */
[----:B---3--:R-:W-:Y:S02]  /*15c0*/  USHF.R.U32.HI UR4, URZ, UR13, UR4 ;  /* 0x0000000dff047299 */ /* 0x008fe40008011604 */
[----:B------:R-:W-:Y:S02]  /*15d0*/  USEL UR5, UR25, UR6, !UP2 ;  /* 0x0000000619057287 */ /* 0x000fe4000d000000 */
[----:B------:R-:W-:-:S04]  /*15e0*/  USEL UR4, UR26, UR4, !UP1 ;  /* 0x000000041a047287 */ /* 0x000fc8000c800000 */
[----:B------:R-:W-:Y:S02]  /*15f0*/  UIADD3 UR6, UPT, UPT, UR5, -UR4, URZ ;  /* 0x8000000405067290 */ /* 0x000fe4000fffe0ff */
[----:B------:R-:W-:Y:S02]  /*1600*/  UIADD3 UR4, UPT, UPT, -UR5, UR4, URZ ;  /* 0x0000000405047290 */ /* 0x000fe4000fffe1ff */
[----:B------:R-:W-:Y:S02]  /*1610*/  UIMAD UR26, UR6, UR10, UR26 ;  /* 0x0000000a061a72a4 */ /* 0x000fe4000f8e021a */
[----:B------:R-:W-:-:S12]  /*1620*/  UIMAD UR25, UR4, UR12, UR25 ;  /* 0x0000000c041972a4 */ /* 0x000fd8000f8e0219 */
.L_x_19:
[----:B------:R-:W-:Y:S05]  /*1630*/  BRA.U !UP5, `(.L_x_20) ;  /* 0x000000010d0c7547 */ /* 0x000fea000b800000 */
[----:B------:R-:W-:Y:S01]  /*1640*/  UCGABAR_WAIT ;  /* 0x0000000000007dc7 */ /* 0x000fe20008000000 */
[----:B------:R-:W-:Y:S01]  /*1650*/  CCTL.IVALL ;  /* 0x00000000ff00798f */ /* 0x000fe20002000000 */
[----:B------:R-:W-:Y:S05]  /*1660*/  BRA `(.L_x_21) ;  /* 0x0000000000047947 */ /* 0x000fea0003800000 */
.L_x_20:
[----:B------:R-:W-:Y:S06]  /*1670*/  BAR.SYNC.DEFER_BLOCKING 0x0 ;  /* 0x0000000000007b1d */ /* 0x000fec0000010000 */
.L_x_21:
[----:B------:R-:W-:Y:S05]  /*1680*/  BRA.U UP0, `(.L_x_22) ;  /* 0x0000001500747547 */ /* 0x000fea000b800000 */
[----:B------:R-:W1:Y:S01]  /*1690*/  LDCU UR6, c[0x0][0x38c] ;  /* 0x00007180ff0677ac */ /* 0x000e620008000800 */
[----:B------:R-:W-:Y:S01]  /*16a0*/  PLOP3.LUT P1, PT, PT, PT, UP3, 0x80, 0x8 ;  /* 0x000000000008781c */ /* 0x000fe20003f2f038 */
[----:B------:R-:W-:Y:S01]  /*16b0*/  IMAD.MOV.U32 R12, RZ, RZ, 0x1 ;  /* 0x00000001ff0c7424 */ /* 0x000fe200078e00ff */
[----:B------:R-:W-:Y:S01]  /*16c0*/  ISETP.EQ.OR P2, PT, R0, RZ, P3 ;  /* 0x000000ff0000720c */ /* 0x000fe20001f42670 */
[----:B------:R-:W-:Y:S01]  /*16d0*/  UISETP.NE.AND UP1, UPT, UR22, URZ, UPT ;  /* 0x000000ff1600728c */ /* 0x000fe2000bf25270 */
[----:B------:R-:W-:Y:S02]  /*16e0*/  PLOP3.LUT P1, PT, P1, PT, PT, 0x8, 0x80 ;  /* 0x000000000080781c */ /* 0x000fe40000f2e170 */
[----:B------:R-:W-:Y:S01]  /*16f0*/  CS2R R10, SRZ ;  /* 0x00000000000a7805 */ /* 0x000fe2000001ff00 */
[----:B------:R-:W-:Y:S01]  /*1700*/  IMAD.MOV.U32 R9, RZ, RZ, RZ ;  /* 0x000000ffff097224 */ /* 0x000fe200078e00ff */
[----:B------:R-:W2:Y:S01]  /*1710*/  LDCU UR45, c[0x0][0x370] ;  /* 0x00006e00ff2d77ac */ /* 0x000ea20008000800 */
[----:B------:R-:W-:Y:S01]  /*1720*/  IMAD.MOV.U32 R8, RZ, RZ, 0x1 ;  /* 0x00000001ff087424 */ /* 0x000fe200078e00ff */
[----:B------:R-:W3:Y:S01]  /*1730*/  LDCU.64 UR40, c[0x0][0x348] ;  /* 0x00006900ff2877ac */ /* 0x000ee20008000a00 */
[----:B------:R-:W-:-:S02]  /*1740*/  USHF.R.U32.HI UR49, URZ, 0x6, UR29 ;  /* 0x00000006ff317899 */ /* 0x000fc4000801161d */
[----:B-1----:R-:W-:Y:S02]  /*1750*/  UIADD3 UR5, UPT, UPT, UR6, 0x7f, URZ ;  /* 0x0000007f06057890 */ /* 0x002fe4000fffe0ff */
[----:B------:R-:W-:Y:S02]  /*1760*/  UIADD3 UR50, UPT, UPT, UR6, 0xfe, URZ ;  /* 0x000000fe06327890 */ /* 0x000fe4000fffe0ff */
[----:B------:R-:W-:Y:S01]  /*1770*/  USHF.R.S32.HI UR4, URZ, 0x1f, UR5 ;  /* 0x0000001fff047899 */ /* 0x000fe20008011405 */
[----:B------:R-:W1:Y:S03]  /*1780*/  LDCU UR44, c[0x0][0x374] ;  /* 0x00006e80ff2c77ac */ /* 0x000e660008000800 */
[----:B------:R-:W-:Y:S02]  /*1790*/  ULEA.HI UR4, UR4, UR5, URZ, 0x7 ;  /* 0x0000000504047291 */ /* 0x000fe4000f8f38ff */
[----:B------:R-:W-:-:S02]  /*17a0*/  USEL UR31, UR37, 0x2, UP1 ;  /* 0x00000002251f7887 */ /* 0x000fc40008800000 */
[----:B------:R-:W-:Y:S02]  /*17b0*/  USHF.R.S32.HI UR47, URZ, 0x7, UR4 ;  /* 0x00000007ff2f7899 */ /* 0x000fe40008011404 */
[----:B------:R-:W-:Y:S02]  /*17c0*/  UIADD3 UR4, UPT, UPT, UR6, -0x1, URZ ;  /* 0xffffffff06047890 */ /* 0x000fe4000fffe0ff */
[----:B------:R-:W-:Y:S02]  /*17d0*/  UISETP.LT.U32.AND UP0, UPT, UR47, 0x6, UPT ;  /* 0x000000062f00788c */ /* 0x000fe4000bf01070 */
[----:B------:R-:W-:Y:S02]  /*17e0*/  UISETP.GE.U32.AND UP2, UPT, UR4, -0xff, UPT ;  /* 0xffffff010400788c */ /* 0x000fe4000bf46070 */
[----:B------:R-:W-:Y:S01]  /*17f0*/  USEL UR46, UR47, 0x6, UP0 ;  /* 0x000000062f2e7887 */ /* 0x000fe20008000000 */
[----:B------:R-:W-:-:S03]  /*1800*/  UMOV UR23, URZ ;  /* 0x000000ff00177c82 */ /* 0x000fc60008000000 */
[----:B------:R-:W-:Y:S02]  /*1810*/  UIADD3 UR30, UPT, UPT, UR46, -0x1, URZ ;  /* 0xffffffff2e1e7890 */ /* 0x000fe4000fffe0ff */
[----:B------:R-:W-:-:S03]  /*1820*/  UIADD3 UR48, UPT, UPT, UR47, -UR46, URZ ;  /* 0x8000002e2f307290 */ /* 0x000fc6000fffe0ff */
[----:B------:R-:W-:-:S04]  /*1830*/  @UP2 UIADD3 UR30, UPT, UPT, UR46, URZ, URZ ;  /* 0x000000ff2e1e2290 */ /* 0x000fc8000fffe0ff */
[----:B-123--:R-:W-:-:S12]  /*1840*/  UIADD3 UR30, UPT, UPT, UR30, 0x1, URZ ;  /* 0x000000011e1e7890 */ /* 0x00efd8000fffe0ff */
.L_x_42:
[----:B------:R-:W-:Y:S01]  /*1850*/  UISETP.NE.AND UP0, UPT, UR54, URZ, UPT ;  /* 0x000000ff3600728c */ /* 0x000fe2000bf05270 */
[----:B------:R-:W1:Y:S08]  /*1860*/  S2UR UR54, SR_CgaCtaId ;  /* 0x00000000003679c3 */ /* 0x000e700000008800 */
[----:B------:R-:W-:Y:S05]  /*1870*/  BRA.U UP0, `(.L_x_23) ;  /* 0x0000000100347547 */ /* 0x000fea000b800000 */
[----:B------:R-:W2:Y:S01]  /*1880*/  S2R R0, SR_CgaCtaId ;  /* 0x0000000000007919 */ /* 0x000ea20000008800 */
[----:B------:R-:W-:-:S04]  /*1890*/  MOV R2, 0x400 ;  /* 0x0000040000027802 */ /* 0x000fc80000000f00 */
[----:B--2---:R-:W-:Y:S02]  /*18a0*/  LEA R0, R0, R2, 0x18 ;  /* 0x0000000200007211 */ /* 0x004fe400078ec0ff */
[----:B------:R-:W-:-:S03]  /*18b0*/  SHF.L.U32 R2, R8, 0x1f, RZ ;  /* 0x0000001f08027819 */ /* 0x000fc600000006ff */
[----:B------:R-:W-:-:S04]  /*18c0*/  IMAD R0, R9, 0x8, R0 ;  /* 0x0000000809007824 */ /* 0x000fc800078e0200 */
[----:B------:R-:W2:Y:S02]  /*18d0*/  SYNCS.PHASECHK.TRANS64.TRYWAIT P0, [R0+URZ+0x110], R2 ;  /* 0x00011002000075a7 */ /* 0x000ea400080011ff */
[----:B--2---:R-:W-:Y:S05]  /*18e0*/  @!P0 BRA `(.L_x_24) ;  /* 0x0000006000388947 */ /* 0x004fea0003800000 */
.L_x_124:
[----:B------:R-:W-:Y:S01]  /*18f0*/  VIADD R9, R9, 0x1 ;  /* 0x0000000109097836 */ /* 0x000fe20000000000 */
[----:B------:R2:W-:Y:S04]  /*1900*/  SYNCS.ARRIVE.TRANS64.A1T0 RZ, [R0+URZ+0x100], RZ ;  /* 0x000100ff00ff79a7 */ /* 0x0005e800081000ff */
[----:B------:R-:W-:-:S04]  /*1910*/  ISETP.NE.AND P0, PT, R9, 0x2, PT ;  /* 0x000000020900780c */ /* 0x000fc80003f05270 */
[----:B------:R-:W-:Y:S02]  /*1920*/  SEL R9, R9, RZ, P0 ;  /* 0x000000ff09097207 */ /* 0x000fe40000000000 */
[----:B--2---:R-:W-:-:S04]  /*1930*/  SEL R0, RZ, 0x1, P0 ;  /* 0x00000001ff007807 */ /* 0x004fc80000000000 */
[----:B------:R-:W-:-:S07]  /*1940*/  LOP3.LUT R8, R8, R0, RZ, 0x3c, !PT ;  /* 0x0000000008087212 */ /* 0x000fce00078e3cff */
.L_x_23:
[----:B------:R-:W-:Y:S01]  /*1950*/  UMOV UR21, 0x400 ;  /* 0x0000040000157882 */ /* 0x000fe20000000000 */
[----:B------:R-:W-:Y:S01]  /*1960*/  SHF.L.U32 R0, R12, 0x1f, RZ ;  /* 0x0000001f0c007819 */ /* 0x000fe200000006ff */
[----:B-1----:R-:W-:Y:S02]  /*1970*/  ULEA UR21, UR54, UR21, 0x18 ;  /* 0x0000001536157291 */ /* 0x002fe4000f8ec0ff */
[----:B------:R-:W-:Y:S02]  /*1980*/  UISETP.GE.U32.AND UP0, UPT, UR50, 0xff, UPT ;  /* 0x000000ff3200788c */ /* 0x000fe4000bf06070 */
[----:B------:R-:W-:Y:S02]  /*1990*/  ULEA UR4, UR23, UR21, 0x3 ;  /* 0x0000001517047291 */ /* 0x000fe4000f8e18ff */
[----:B------:R-:W-:Y:S02]  /*19a0*/  USHF.L.U32 UR19, UR26, 0x6, URZ ;  /* 0x000000061a137899 */ /* 0x000fe400080006ff */
[----:B------:R-:W-:Y:S01]  /*19b0*/  ULEA UR35, UR25, UR49, 0x6 ;  /* 0x0000003119237291 */ /* 0x000fe2000f8e30ff */
[----:B------:R-:W-:-:S04]  /*19c0*/  UMOV UR13, URZ ;  /* 0x000000ff000d7c82 */ /* 0x000fc80008000000 */
[----:B------:R1:W2:Y:S01]  /*19d0*/  SYNCS.PHASECHK.TRANS64.TRYWAIT P0, [UR4+0x30], R0 ;  /* 0x00003000ff0075a7 */ /* 0x0002a20008001104 */
[----:B------:R-:W-:Y:S06]  /*19e0*/  BRA.U !UP0, `(.L_x_25) ;  /* 0x0000000108f47547 */ /* 0x000fec000b800000 */
[----:B------:R-:W-:Y:S01]  /*19f0*/  UMOV UR22, URZ ;  /* 0x000000ff00167c82 */ /* 0x000fe20008000000 */
[----:B------:R-:W-:-:S05]  /*1a00*/  UMOV UR4, UR23 ;  /* 0x0000001700047c82 */ /* 0x000fca0008000000 */
.L_x_31:
[----:B------:R-:W-:Y:S01]  /*1a10*/  ULEA UR33, UR4, UR21, 0x3 ;  /* 0x0000001504217291 */ /* 0x000fe2000f8e18ff */
[----:B--2---:R-:W-:Y:S01]  /*1a20*/  @!P3 MOV R2, 0x8000 ;  /* 0x000080000002b802 */ /* 0x004fe20000000f00 */
[----:B--2-4-:R-:W-:Y:S10]  /*1a30*/  @P0 BRA `(.L_x_26) ;  /* 0x00000000000c0947 */ /* 0x014ff40003800000 */
[----:B------:R-:W-:-:S04]  /*1a40*/  SHF.L.U32 R3, R12, 0x1f, RZ ;  /* 0x0000001f0c037819 */ /* 0x000fc800000006ff */
[----:B------:R-:W2:Y:S02]  /*1a50*/  SYNCS.PHASECHK.TRANS64.TRYWAIT P0, [UR33+0x30], R3 ;  /* 0x00003003ff0075a7 */ /* 0x000ea40008001121 */
[----:B--2---:R-:W-:Y:S05]  /*1a60*/  @!P0 BRA `(.L_x_27) ;  /* 0x0000005c00ec8947 */ /* 0x004fea0003800000 */
.L_x_26:
[----:B------:R2:W-:Y:S01]  /*1a70*/  @!P3 SYNCS.ARRIVE.TRANS64 RZ, [UR33], R2 ;  /* 0x00000002ffffb9a7 */ /* 0x0005e20008000021 */
[----:B------:R-:W-:-:S04]  /*1a80*/  ULOP3.LUT UR5, UR31, 0x2, URZ, 0xfc, !UPT ;  /* 0x000000021f057892 */ /* 0x000fc8000f8efcff */
[----:B------:R-:W-:-:S09]  /*1a90*/  UISETP.NE.AND UP0, UPT, UR5, 0x2, UPT ;  /* 0x000000020500788c */ /* 0x000fd2000bf05270 */
[----:B------:R-:W-:Y:S05]  /*1aa0*/  BRA.U UP0, `(.L_x_28) ;  /* 0x0000000100047547 */ /* 0x000fea000b800000 */
[----:B------:R-:W-:Y:S05]  /*1ab0*/  BPT.TRAP 0x1 ;  /* 0x000000040000795c */ /* 0x000fea0000300000 */
.L_x_28:
[----:B------:R-:W-:Y:S04]  /*1ac0*/  BSSY.RECONVERGENT B0, `(.L_x_29) ;  /* 0x0000003000007945 */ /* 0x000fe80003800200 */
[----:B------:R-:W-:Y:S05]  /*1ad0*/  @P2 BRA `(.L_x_30) ;  /* 0x0000000000042947 */ /* 0x000fea0003800000 */
[----:B------:R-:W-:Y:S05]  /*1ae0*/  BPT.TRAP 0x1 ;  /* 0x000000040000795c */ /* 0x000fea0000300000 */
.L_x_30:
[----:B------:R-:W-:Y:S05]  /*1af0*/  BSYNC.RECONVERGENT B0 ;  /* 0x0000000000007941 */ /* 0x000fea0003800200 */
.L_x_29:
[----:B------:R-:W-:Y:S02]  /*1b00*/  UIADD3 UR5, UPT, UPT, UR4, 0x1, URZ ;  /* 0x0000000104057890 */ /* 0x000fe4000fffe0ff */
[----:B------:R-:W-:Y:S02]  /*1b10*/  USHF.L.U32 UR4, UR4, 0xe, URZ ;  /* 0x0000000e04047899 */ /* 0x000fe400080006ff */
[----:B------:R-:W-:Y:S02]  /*1b20*/  UISETP.NE.AND UP0, UPT, UR5, 0x6, UPT ;  /* 0x000000060500788c */ /* 0x000fe4000bf05270 */
[----:B------:R-:W-:Y:S02]  /*1b30*/  ULEA UR24, UR29, UR4, 0x1 ;  /* 0x000000041d187291 */ /* 0x000fe4000f8e08ff */
[----:B------:R-:W-:Y:S02]  /*1b40*/  USEL UR6, URZ, 0x1, UP0 ;  /* 0x00000001ff067887 */ /* 0x000fe40008000000 */
[----:B------:R-:W-:-:S02]  /*1b50*/  USEL UR23, UR5, URZ, UP0 ;  /* 0x000000ff05177287 */ /* 0x000fc40008000000 */
[----:B------:R-:W-:Y:S02]  /*1b60*/  UIADD3 UR24, UPT, UPT, UR21, UR24, URZ ;  /* 0x0000001815187290 */ /* 0x000fe4000fffe0ff */
[----:B------:R-:W-:Y:S01]  /*1b70*/  LOP3.LUT R12, R12, UR6, RZ, 0x3c, !PT ;  /* 0x000000060c0c7c12 */ /* 0x000fe2000f8e3cff */
[----:B------:R-:W-:Y:S02]  /*1b80*/  UIADD3 UR6, UP1, UPT, UR40, 0x80, URZ ;  /* 0x0000008028067890 */ /* 0x000fe4000ff3e0ff */
[----:B------:R-:W-:Y:S01]  /*1b90*/  ULEA UR5, UR23, UR21, 0x3 ;  /* 0x0000001517057291 */ /* 0x000fe2000f8e18ff */
[----:B-1----:R-:W-:Y:S01]  /*1ba0*/  SHF.L.U32 R0, R12, 0x1f, RZ ;  /* 0x0000001f0c007819 */ /* 0x002fe200000006ff */
[----:B------:R-:W-:Y:S02]  /*1bb0*/  USHF.L.U32 UR34, UR22, 0x7, URZ ;  /* 0x0000000716227899 */ /* 0x000fe400080006ff */
[----:B------:R-:W-:Y:S02]  /*1bc0*/  UIADD3 UR14, UP0, UPT, UR40, 0x180, URZ ;  /* 0x00000180280e7890 */ /* 0x000fe4000ff1e0ff */
[----:B------:R-:W-:-:S02]  /*1bd0*/  UIADD3 UR4, UPT, UPT, UR21, UR4, URZ ;  /* 0x0000000415047290 */ /* 0x000fc4000fffe0ff */
[----:B------:R-:W-:Y:S01]  /*1be0*/  UIADD3.X UR7, UPT, UPT, URZ, UR41, URZ, UP1, !UPT ;  /* 0x00000029ff077290 */ /* 0x000fe20008ffe4ff */
[----:B------:R3:W4:Y:S01]  /*1bf0*/  SYNCS.PHASECHK.TRANS64.TRYWAIT P0, [UR5+0x30], R0 ;  /* 0x00003000ff0075a7 */ /* 0x0007220008001105 */
[----:B------:R-:W-:Y:S02]  /*1c00*/  UIADD3 UR32, UPT, UPT, UR24, 0x3400, URZ ;  /* 0x0000340018207890 */ /* 0x000fe4000fffe0ff */
[----:B------:R-:W-:Y:S02]  /*1c10*/  UIADD3 UR26, UPT, UPT, UR34, 0x40, URZ ;  /* 0x00000040221a7890 */ /* 0x000fe4000fffe0ff */
[----:B------:R-:W-:Y:S02]  /*1c20*/  UIADD3 UR24, UPT, UPT, UR24, 0x5400, URZ ;  /* 0x0000540018187890 */ /* 0x000fe4000fffe0ff */
[----:B------:R-:W-:Y:S02]  /*1c30*/  UIADD3.X UR15, UPT, UPT, URZ, UR41, URZ, UP0, !UPT ;  /* 0x00000029ff0f7290 */ /* 0x000fe400087fe4ff */
[----:B------:R-:W-:-:S02]  /*1c40*/  UIADD3 UR16, UPT, UPT, UR4, 0x1b400, URZ ;  /* 0x0001b40004107890 */ /* 0x000fc4000fffe0ff */
[----:B------:R-:W-:Y:S01]  /*1c50*/  UIADD3 UR8, UPT, UPT, UR4, 0x1d400, URZ ;  /* 0x0001d40004087890 */ /* 0x000fe2000fffe0ff */
[----:B------:R-:W-:Y:S01]  /*1c60*/  UMOV UR5, 0x30000 ;  /* 0x0003000000057882 */ /* 0x000fe20000000000 */
[----:B------:R-:W-:Y:S01]  /*1c70*/  UMOV UR38, 0x0 ;  /* 0x0000000000267882 */ /* 0x000fe20000000000 */
[----:B------:R-:W-:Y:S01]  /*1c80*/  UMOV UR39, 0x10000000 ;  /* 0x1000000000277882 */ /* 0x000fe20000000000 */
[----:B------:R-:W-:Y:S01]  /*1c90*/  UMOV UR25, UR33 ;  /* 0x0000002100197c82 */ /* 0x000fe20008000000 */
[----:B------:R-:W-:Y:S01]  /*1ca0*/  UMOV UR27, UR35 ;  /* 0x00000023001b7c82 */ /* 0x000fe20008000000 */
[----:B------:R-:W-:Y:S01]  /*1cb0*/  UMOV UR28, UR36 ;  /* 0x00000024001c7c82 */ /* 0x000fe20008000000 */
[----:B------:R-:W-:Y:S01]  /*1cc0*/  UMOV UR17, UR33 ;  /* 0x0000002100117c82 */ /* 0x000fe20008000000 */
[----:B------:R-:W-:Y:S01]  /*1cd0*/  UMOV UR20, UR36 ;  /* 0x0000002400147c82 */ /* 0x000fe20008000000 */
[----:B------:R-:W-:Y:S01]  /*1ce0*/  UMOV UR18, UR34 ;  /* 0x0000002200127c82 */ /* 0x000fe20008000000 */
[----:B------:R3:W-:Y:S01]  /*1cf0*/  UTMALDG.3D.MULTICAST [UR32], [UR6], UR5, desc[UR38] ;  /* 0x00002620060073b4 */ /* 0x0007e20008011805 */
[----:B------:R-:W-:Y:S01]  /*1d00*/  UMOV UR11, UR19 ;  /* 0x00000013000b7c82 */ /* 0x000fe20008000000 */
[----:B------:R-:W-:Y:S01]  /*1d10*/  UMOV UR12, UR36 ;  /* 0x00000024000c7c82 */ /* 0x000fe20008000000 */
[----:B------:R-:W-:Y:S01]  /*1d20*/  UMOV UR9, UR33 ;  /* 0x0000002100097c82 */ /* 0x000fe20008000000 */
[----:B------:R-:W-:Y:S01]  /*1d30*/  UMOV UR10, UR26 ;  /* 0x0000001a000a7c82 */ /* 0x000fe20008000000 */
[----:B------:R-:W-:Y:S01]  /*1d40*/  UIADD3 UR22, UPT, UPT, UR22, 0x1, URZ ;  /* 0x0000000116167890 */ /* 0x000fe2000fffe0ff */
[----:B------:R-:W-:Y:S01]  /*1d50*/  UMOV UR13, UR30 ;  /* 0x0000001e000d7c82 */ /* 0x000fe20008000000 */
[----:B------:R3:W-:Y:S02]  /*1d60*/  UTMALDG.3D.MULTICAST [UR24], [UR6], UR5, desc[UR38] ;  /* 0x00002618060073b4 */ /* 0x0007e40008011805 */
[----:B------:R-:W-:Y:S01]  /*1d70*/  UISETP.NE.AND UP0, UPT, UR22, UR30, UPT ;  /* 0x0000001e1600728c */ /* 0x000fe2000bf05270 */
[----:B------:R-:W-:Y:S01]  /*1d80*/  UMOV UR4, UR23 ;  /* 0x0000001700047c82 */ /* 0x000fe20008000000 */
[----:B------:R3:W-:Y:S01]  /*1d90*/  UTMALDG.3D [UR16], [UR14], desc[UR38] ;  /* 0x000026100e0075b4 */ /* 0x0007e20008011000 */
[----:B------:R3:W-:Y:S06]  /*1da0*/  UTMALDG.3D [UR8], [UR14], desc[UR38] ;  /* 0x000026080e0075b4 */ /* 0x0007ec0008011000 */
[----:B---3--:R-:W-:Y:S05]  /*1db0*/  BRA.U UP0, `(.L_x_31) ;  /* 0xfffffffd00147547 */ /* 0x008fea000b83ffff */
.L_x_25:
[----:B------:R-:W-:Y:S01]  /*1dc0*/  ULEA UR4, UR23, UR21, 0x3 ;  /* 0x0000001517047291 */ /* 0x000fe2000f8e18ff */
[----:B-1----:R-:W-:Y:S01]  /*1dd0*/  SHF.L.U32 R0, R12, 0x1f, RZ ;  /* 0x0000001f0c007819 */ /* 0x002fe200000006ff */
[----:B------:R-:W-:Y:S01]  /*1de0*/  @!P1 SYNCS.ARRIVE.TRANS64.A1T0 RZ, [UR21+0x98], RZ ;  /* 0x000098ffffff99a7 */ /* 0x000fe20008100015 */
[----:B------:R-:W-:-:S06]  /*1df0*/  UISETP.GT.AND UP0, UPT, UR47, UR46, UPT ;  /* 0x0000002e2f00728c */ /* 0x000fcc000bf04270 */
[----:B--2-4-:R1:W2:Y:S03]  /*1e00*/  SYNCS.PHASECHK.TRANS64.TRYWAIT P0, [UR4+0x30], R0 ;  /* 0x00003000ff0075a7 */ /* 0x0142a60008001104 */
[----:B------:R-:W-:Y:S05]  /*1e10*/  BRA.U !UP0, `(.L_x_32) ;  /* 0x0000000108f07547 */ /* 0x000fea000b800000 */
[----:B------:R-:W-:Y:S01]  /*1e20*/  UIADD3 UR14, UPT, UPT, UR48, UR13, URZ ;  /* 0x0000000d300e7290 */ /* 0x000fe2000fffe0ff */
[----:B------:R-:W-:-:S11]  /*1e30*/  UMOV UR4, UR23 ;  /* 0x0000001700047c82 */ /* 0x000fd60008000000 */
.L_x_38:
[----:B------:R-:W-:Y:S01]  /*1e40*/  ULEA UR33, UR4, UR21, 0x3 ;  /* 0x0000001504217291 */ /* 0x000fe2000f8e18ff */
[----:B--2---:R-:W-:Y:S01]  /*1e50*/  @!P3 MOV R2, 0x8000 ;  /* 0x000080000002b802 */ /* 0x004fe20000000f00 */
[----:B--2-4-:R-:W-:Y:S10]  /*1e60*/  @P0 BRA `(.L_x_33) ;  /* 0x00000000000c0947 */ /* 0x014ff40003800000 */
[----:B------:R-:W-:-:S04]  /*1e70*/  SHF.L.U32 R3, R12, 0x1f, RZ ;  /* 0x0000001f0c037819 */ /* 0x000fc800000006ff */
[----:B------:R-:W2:Y:S02]  /*1e80*/  SYNCS.PHASECHK.TRANS64.TRYWAIT P0, [UR33+0x30], R3 ;  /* 0x00003003ff0075a7 */ /* 0x000ea40008001121 */
[----:B--2---:R-:W-:Y:S05]  /*1e90*/  @!P0 BRA `(.L_x_34) ;  /* 0x0000005800f88947 */ /* 0x004fea0003800000 */
.L_x_33:
[----:B------:R2:W-:Y:S01]  /*1ea0*/  @!P3 SYNCS.ARRIVE.TRANS64 RZ, [UR33], R2 ;  /* 0x00000002ffffb9a7 */ /* 0x0005e20008000021 */
[----:B------:R-:W-:-:S04]  /*1eb0*/  ULOP3.LUT UR5, UR31, 0x2, URZ, 0xfc, !UPT ;  /* 0x000000021f057892 */ /* 0x000fc8000f8efcff */
[----:B------:R-:W-:-:S09]  /*1ec0*/  UISETP.NE.AND UP0, UPT, UR5, 0x2, UPT ;  /* 0x000000020500788c */ /* 0x000fd2000bf05270 */
[----:B------:R-:W-:Y:S05]  /*1ed0*/  BRA.U UP0, `(.L_x_35) ;  /* 0x0000000100047547 */ /* 0x000fea000b800000 */
[----:B------:R-:W-:Y:S05]  /*1ee0*/  BPT.TRAP 0x1 ;  /* 0x000000040000795c */ /* 0x000fea0000300000 */
.L_x_35:
[----:B------:R-:W-:Y:S04]  /*1ef0*/  BSSY.RECONVERGENT B0, `(.L_x_36) ;  /* 0x0000003000007945 */ /* 0x000fe80003800200 */
[----:B------:R-:W-:Y:S05]  /*1f00*/  @P2 BRA `(.L_x_37) ;  /* 0x0000000000042947 */ /* 0x000fea0003800000 */
[----:B------:R-:W-:Y:S05]  /*1f10*/  BPT.TRAP 0x1 ;  /* 0x000000040000795c */ /* 0x000fea0000300000 */
.L_x_37:
[----:B------:R-:W-:Y:S05]  /*1f20*/  BSYNC.RECONVERGENT B0 ;  /* 0x0000000000007941 */ /* 0x000fea0003800200 */
.L_x_36:
[----:B------:R-:W-:Y:S02]  /*1f30*/  UIADD3 UR5, UPT, UPT, UR4, 0x1, URZ ;  /* 0x0000000104057890 */ /* 0x000fe4000fffe0ff */
[----:B------:R-:W-:Y:S02]  /*1f40*/  USHF.L.U32 UR7, UR4, 0xe, URZ ;  /* 0x0000000e04077899 */ /* 0x000fe400080006ff */
[----:B------:R-:W-:Y:S02]  /*1f50*/  UISETP.NE.AND UP0, UPT, UR5, 0x6, UPT ;  /* 0x000000060500788c */ /* 0x000fe4000bf05270 */
[----:B------:R-:W-:Y:S02]  /*1f60*/  ULEA UR24, UR29, UR7, 0x1 ;  /* 0x000000071d187291 */ /* 0x000fe4000f8e08ff */
[----:B------:R-:W-:Y:S02]  /*1f70*/  USEL UR6, URZ, 0x1, UP0 ;  /* 0x00000001ff067887 */ /* 0x000fe40008000000 */
[----:B------:R-:W-:-:S02]  /*1f80*/  USEL UR23, UR5, URZ, UP0 ;  /* 0x000000ff05177287 */ /* 0x000fc40008000000 */
[----:B------:R-:W-:Y:S02]  /*1f90*/  UIADD3 UR4, UP1, UPT, UR40, 0x80, URZ ;  /* 0x0000008028047890 */ /* 0x000fe4000ff3e0ff */
[----:B------:R-:W-:Y:S01]  /*1fa0*/  ULEA UR5, UR23, UR21, 0x3 ;  /* 0x0000001517057291 */ /* 0x000fe2000f8e18ff */
[----:B------:R-:W-:Y:S01]  /*1fb0*/  LOP3.LUT R12, R12, UR6, RZ, 0x3c, !PT ;  /* 0x000000060c0c7c12 */ /* 0x000fe2000f8e3cff */
[----:B------:R-:W-:Y:S02]  /*1fc0*/  UIADD3 UR24, UPT, UPT, UR21, UR24, URZ ;  /* 0x0000001815187290 */ /* 0x000fe4000fffe0ff */
[----:B------:R-:W-:Y:S01]  /*1fd0*/  USHF.L.U32 UR34, UR13, 0x7, URZ ;  /* 0x000000070d227899 */ /* 0x000fe200080006ff */
[----:B-1----:R-:W-:Y:S01]  /*1fe0*/  SHF.L.U32 R0, R12, 0x1f, RZ ;  /* 0x0000001f0c007819 */ /* 0x002fe200000006ff */
[----:B------:R-:W-:Y:S02]  /*1ff0*/  UIADD3 UR6, UP0, UPT, UR40, 0x180, URZ ;  /* 0x0000018028067890 */ /* 0x000fe4000ff1e0ff */
[----:B------:R-:W-:Y:S01]  /*2000*/  UIADD3 UR8, UPT, UPT, UR21, UR7, URZ ;  /* 0x0000000715087290 */ /* 0x000fe2000fffe0ff */
[----:B------:R3:W4:Y:S01]  /*2010*/  SYNCS.PHASECHK.TRANS64.TRYWAIT P0, [UR5+0x30], R0 ;  /* 0x00003000ff0075a7 */ /* 0x0007220008001105 */
[----:B------:R-:W-:-:S02]  /*2020*/  UIADD3.X UR5, UPT, UPT, URZ, UR41, URZ, UP1, !UPT ;  /* 0x00000029ff057290 */ /* 0x000fc40008ffe4ff */
[----:B------:R-:W-:Y:S02]  /*2030*/  UIADD3 UR32, UPT, UPT, UR24, 0x3400, URZ ;  /* 0x0000340018207890 */ /* 0x000fe4000fffe0ff */
[----:B------:R-:W-:Y:S02]  /*2040*/  UIADD3 UR26, UPT, UPT, UR34, 0x40, URZ ;  /* 0x00000040221a7890 */ /* 0x000fe4000fffe0ff */
[----:B------:R-:W-:Y:S02]  /*2050*/  UIADD3 UR24, UPT, UPT, UR24, 0x5400, URZ ;  /* 0x0000540018187890 */ /* 0x000fe4000fffe0ff */
[----:B------:R-:W-:Y:S02]  /*2060*/  UIADD3.X UR7, UPT, UPT, URZ, UR41, URZ, UP0, !UPT ;  /* 0x00000029ff077290 */ /* 0x000fe400087fe4ff */
[----:B------:R-:W-:Y:S02]  /*2070*/  UIADD3 UR16, UPT, UPT, UR8, 0x1b400, URZ ;  /* 0x0001b40008107890 */ /* 0x000fe4000fffe0ff */
[----:B------:R-:W-:Y:S01]  /*2080*/  UIADD3 UR8, UPT, UPT, UR8, 0x1d400, URZ ;  /* 0x0001d40008087890 */ /* 0x000fe2000fffe0ff */
[----:B------:R-:W-:Y:S01]  /*2090*/  UMOV UR10, 0x30000 ;  /* 0x00030000000a7882 */ /* 0x000fe20000000000 */
[----:B------:R-:W-:Y:S01]  /*20a0*/  UMOV UR38, 0x0 ;  /* 0x0000000000267882 */ /* 0x000fe20000000000 */
[----:B------:R-:W-:Y:S01]  /*20b0*/  UMOV UR39, 0x10000000 ;  /* 0x1000000000277882 */ /* 0x000fe20000000000 */
[----:B------:R-:W-:Y:S01]  /*20c0*/  UMOV UR25, UR33 ;  /* 0x0000002100197c82 */ /* 0x000fe20008000000 */
[----:B------:R-:W-:Y:S01]  /*20d0*/  UMOV UR27, UR35 ;  /* 0x00000023001b7c82 */ /* 0x000fe20008000000 */
[----:B------:R-:W-:Y:S01]  /*20e0*/  UMOV UR28, UR36 ;  /* 0x00000024001c7c82 */ /* 0x000fe20008000000 */
[----:B------:R-:W-:Y:S01]  /*20f0*/  UTMALDG.3D.MULTICAST [UR32], [UR4], UR10, desc[UR38] ;  /* 0x00002620040073b4 */ /* 0x000fe2000801180a */
[----:B------:R-:W-:Y:S01]  /*2100*/  UMOV UR17, UR33 ;  /* 0x0000002100117c82 */ /* 0x000fe20008000000 */
[----:B------:R-:W-:Y:S01]  /*2110*/  UMOV UR20, UR36 ;  /* 0x0000002400147c82 */ /* 0x000fe20008000000 */
[----:B------:R-:W-:Y:S01]  /*2120*/  UMOV UR18, UR34 ;  /* 0x0000002200127c82 */ /* 0x000fe20008000000 */
[----:B------:R-:W-:Y:S01]  /*2130*/  UMOV UR11, UR19 ;  /* 0x00000013000b7c82 */ /* 0x000fe20008000000 */
[----:B------:R-:W-:Y:S01]  /*2140*/  UMOV UR12, UR36 ;  /* 0x00000024000c7c82 */ /* 0x000fe20008000000 */
[----:B------:R-:W-:Y:S01]  /*2150*/  UMOV UR9, UR33 ;  /* 0x0000002100097c82 */ /* 0x000fe20008000000 */
[----:B------:R-:W-:Y:S01]  /*2160*/  UIADD3 UR13, UPT, UPT, UR13, 0x1, URZ ;  /* 0x000000010d0d7890 */ /* 0x000fe2000fffe0ff */
[----:B------:R1:W-:Y:S03]  /*2170*/  UTMALDG.3D.MULTICAST [UR24], [UR4], UR10, desc[UR38] ;  /* 0x00002618040073b4 */ /* 0x0003e6000801180a */
[----:B------:R-:W-:Y:S01]  /*2180*/  UISETP.NE.AND UP0, UPT, UR13, UR14, UPT ;  /* 0x0000000e0d00728c */ /* 0x000fe2000bf05270 */
[----:B------:R3:W-:Y:S01]  /*2190*/  UTMALDG.3D [UR16], [UR6], desc[UR38] ;  /* 0x00002610060075b4 */ /* 0x0007e20008011000 */
[----:B-1----:R-:W-:Y:S01]  /*21a0*/  UMOV UR10, UR26 ;  /* 0x0000001a000a7c82 */ /* 0x002fe20008000000 */
[----:B------:R-:W-:Y:S01]  /*21b0*/  UMOV UR4, UR23 ;  /* 0x0000001700047c82 */ /* 0x000fe20008000000 */
[----:B------:R3:W-:Y:S05]  /*21c0*/  UTMALDG.3D [UR8], [UR6], desc[UR38] ;  /* 0x00002608060075b4 */ /* 0x0007ea0008011000 */
[----:B---3--:R-:W-:Y:S05]  /*21d0*/  BRA.U UP0, `(.L_x_38) ;  /* 0xfffffffd00187547 */ /* 0x008fea000b83ffff */
.L_x_32:
[C---:B------:R-:W-:Y:S01]  /*21e0*/  LEA R3, R11.reuse, UR21, 0x3 ;  /* 0x000000150b037c11 */ /* 0x040fe2000f8e18ff */
[----:B------:R-:W-:Y:S01]  /*21f0*/  NOP ;  /* 0x0000000000007918 */ /* 0x000fe20000000000 */
[----:B-1----:R-:W-:Y:S02]  /*2200*/  SHF.L.U32 R0, R10, 0x1f, RZ ;  /* 0x0000001f0a007819 */ /* 0x002fe400000006ff */
[----:B------:R-:W-:Y:S02]  /*2210*/  LEA R4, R11, UR21, 0x4 ;  /* 0x000000150b047c11 */ /* 0x000fe4000f8e20ff */
[----:B--2-4-:R-:W1:Y:S02]  /*2220*/  SYNCS.PHASECHK.TRANS64.TRYWAIT P0, [R3+URZ+0xa0], R0 ;  /* 0x0000a000030075a7 */ /* 0x014e6400080011ff */
[----:B-1----:R-:W-:Y:S05]  /*2230*/  @!P0 BRA `(.L_x_39) ;  /* 0x0000005800288947 */ /* 0x002fea0003800000 */
.L_x_127:
[----:B------:R-:W2:Y:S01]  /*2240*/  LDS.128 R4, [R4+0x130] ;  /* 0x0001300004047984 */ /* 0x000ea20000000c00 */
[----:B------:R-:W-:Y:S01]  /*2250*/  UISETP.GE.AND UP0, UPT, UR42, 0x1, UPT ;  /* 0x000000012a00788c */ /* 0x000fe2000bf06270 */
[----:B------:R-:W-:Y:S01]  /*2260*/  @!PT LDS RZ, [RZ] ;  /* 0x00000000fffff984 */ /* 0x000fe20000000800 */
[----:B------:R-:W-:Y:S01]  /*2270*/  @!PT LDS RZ, [RZ] ;  /* 0x00000000fffff984 */ /* 0x000fe20000000800 */
[----:B------:R-:W-:Y:S01]  /*2280*/  @!PT LDS RZ, [RZ] ;  /* 0x00000000fffff984 */ /* 0x000fe20000000800 */
[----:B------:R-:W-:Y:S01]  /*2290*/  @!PT LDS RZ, [RZ] ;  /* 0x00000000fffff984 */ /* 0x000fe20000000800 */
[----:B------:R3:W-:Y:S06]  /*22a0*/  MEMBAR.ALL.CTA ;  /* 0x0000000000007992 */ /* 0x0007ec0000008000 */
[----:B---3--:R-:W3:Y:S01]  /*22b0*/  FENCE.VIEW.ASYNC.S ;  /* 0x00000000000073c6 */ /* 0x008ee20000000000 */
[----:B--2---:R-:W-:-:S13]  /*22c0*/  LOP3.LUT P0, RZ, R6, 0x1, RZ, 0xc0, !PT ;  /* 0x0000000106ff7812 */ /* 0x004fda000780c0ff */
[----:B---3--:R-:W-:Y:S01]  /*22d0*/  VOTEU.ANY UP1, P0 ;  /* 0x0000000000ff7886 */ /* 0x008fe20000020100 */
[----:B------:R-:W-:-:S13]  /*22e0*/  PLOP3.LUT P0, PT, PT, PT, UP1, 0x80, 0x8 ;  /* 0x000000000008781c */ /* 0x000fda0003f0f018 */
[----:B-1----:R-:W-:Y:S02]  /*22f0*/  @P0 LOP3.LUT R0, R5, 0xffff, RZ, 0xc0, !PT ;  /* 0x0000ffff05000812 */ /* 0x002fe400078ec0ff */
[----:B------:R-:W-:Y:S02]  /*2300*/  @P0 MOV R2, R4 ;  /* 0x0000000400020202 */ /* 0x000fe40000000f00 */
[----:B------:R-:W-:Y:S01]  /*2310*/  @P0 R2UR UR5, R0 ;  /* 0x00000000000502ca */ /* 0x000fe200000e0000 */
[----:B------:R-:W-:Y:S01]  /*2320*/  VIADD R0, R3, 0xb0 ;  /* 0x000000b003007836 */ /* 0x000fe20000000000 */
[----:B------:R-:W-:Y:S02]  /*2330*/  @P0 SHF.R.U32.HI R4, RZ, 0x10, R5 ;  /* 0x00000010ff040819 */ /* 0x000fe40000011605 */
[----:B------:R-:W-:Y:S02]  /*2340*/  @P0 R2UR UR6, R2 ;  /* 0x00000000020602ca */ /* 0x000fe400000e0000 */
[----:B------:R-:W-:-:S02]  /*2350*/  PRMT R0, RZ, 0x654, R0 ;  /* 0x00000654ff007816 */ /* 0x000fc40000000000 */
[----:B------:R-:W-:Y:S02]  /*2360*/  @P0 R2UR UR4, R4 ;  /* 0x00000000040402ca */ /* 0x000fe400000e0000 */
[----:B------:R1:W-:Y:S03]  /*2370*/  SYNCS.ARRIVE.TRANS64.RED.A1T0 RZ, [R0+URZ], RZ ;  /* 0x000000ff00ff79a7 */ /* 0x0003e600081004ff */
[----:B------:R-:W-:-:S04]  /*2380*/  @UP1 UMOV UR37, UR5 ;  /* 0x0000000500251c82 */ /* 0x000fc80008000000 */
[----:B------:R-:W-:-:S04]  /*2390*/  @UP1 UMOV UR43, UR6 ;  /* 0x00000006002b1c82 */ /* 0x000fc80008000000 */
[----:B------:R-:W-:Y:S01]  /*23a0*/  @UP1 UMOV UR36, UR4 ;  /* 0x0000000400241c82 */ /* 0x000fe20008000000 */
[----:B------:R-:W-:Y:S05]  /*23b0*/  BRA.U !UP0, `(.L_x_40) ;  /* 0x0000000108d47547 */ /* 0x000fea000b800000 */
[----:B------:R-:W2:Y:S01]  /*23c0*/  LDCU.128 UR12, c[0x0][0xb10] ;  /* 0x00016200ff0c77ac */ /* 0x000ea20008000c00 */
[----:B------:R-:W3:Y:S01]  /*23d0*/  LDCU UR22, c[0x0][0xb20] ;  /* 0x00016400ff1677ac */ /* 0x000ee20008000800 */
[----:B------:R-:W4:Y:S01]  /*23e0*/  LDCU UR20, c[0x0][0xb0c] ;  /* 0x00016180ff1477ac */ /* 0x000f220008000800 */
[----:B------:R-:W1:Y:S01]  /*23f0*/  LDCU.64 UR8, c[0x0][0xb28] ;  /* 0x00016500ff0877ac */ /* 0x000e620008000a00 */
[----:B------:R-:W-:Y:S02]  /*2400*/  UISETP.NE.AND UP3, UPT, UR42, 0x1, UPT ;  /* 0x000000012a00788c */ /* 0x000fe4000bf65270 */
[----:B--2---:R-:W-:Y:S02]  /*2410*/  UIMAD.WIDE.U32 UR6, UR44, UR15, URZ ;  /* 0x0000000f2c0672a5 */ /* 0x004fe4000f8e00ff */
[----:B------:R-:W-:Y:S02]  /*2420*/  UIMAD.WIDE.U32 UR4, UR45, UR12, URZ ;  /* 0x0000000c2d0472a5 */ /* 0x000fe4000f8e00ff */
[----:B------:R-:W-:-:S02]  /*2430*/  UISETP.NE.AND UP0, UPT, UR14, 0x1, UPT ;  /* 0x000000010e00788c */ /* 0x000fc4000bf05270 */
[----:B------:R-:W-:Y:S01]  /*2440*/  UIMAD.WIDE.U32 UR18, UR37, UR15, URZ ;  /* 0x0000000f251272a5 */ /* 0x000fe2000f8e00ff */
[----:B------:R-:W-:Y:S02]  /*2450*/  UMOV UR6, UR7 ;  /* 0x0000000700067c82 */ /* 0x000fe40008000000 */
[----:B------:R-:W-:Y:S01]  /*2460*/  UMOV UR4, UR5 ;  /* 0x0000000500047c82 */ /* 0x000fe20008000000 */
[----:B---3--:R-:W-:Y:S02]  /*2470*/  USHF.R.U32.HI UR6, URZ, UR22, UR6 ;  /* 0x00000016ff067299 */ /* 0x008fe40008011606 */
[----:B----4-:R-:W-:Y:S02]  /*2480*/  UISETP.NE.AND UP2, UPT, UR20, 0x1, UPT ;  /* 0x000000011400788c */ /* 0x010fe4000bf45270 */
[----:B------:R-:W-:Y:S02]  /*2490*/  USHF.R.U32.HI UR4, URZ, UR13, UR4 ;  /* 0x0000000dff047299 */ /* 0x000fe40008011604 */
[----:B------:R-:W-:-:S02]  /*24a0*/  USEL UR5, UR44, UR6, !UP0 ;  /* 0x000000062c057287 */ /* 0x000fc4000c000000 */
[----:B------:R-:W-:Y:S02]  /*24b0*/  USEL UR6, UR45, UR4, !UP2 ;  /* 0x000000042d067287 */ /* 0x000fe4000d000000 */
[----:B-1----:R-:W-:Y:S01]  /*24c0*/  UIMAD.WIDE.U32 UR10, UR5, UR8, URZ ;  /* 0x00000008050a72a5 */ /* 0x002fe2000f8e00ff */
[----:B------:R-:W-:Y:S01]  /*24d0*/  UMOV UR4, UR19 ;  /* 0x0000001300047c82 */ /* 0x000fe20008000000 */
[----:B------:R-:W-:Y:S02]  /*24e0*/  UIMAD.WIDE.U32 UR16, UR43, UR12, URZ ;  /* 0x0000000c2b1072a5 */ /* 0x000fe4000f8e00ff */
[----:B------:R-:W-:-:S03]  /*24f0*/  UIMAD.WIDE.U32 UR18, UR6, UR8, URZ ;  /* 0x00000008061272a5 */ /* 0x000fc6000f8e00ff */
[----:B------:R-:W-:Y:S01]  /*2500*/  UMOV UR10, UR11 ;  /* 0x0000000b000a7c82 */ /* 0x000fe20008000000 */
[----:B------:R-:W-:Y:S02]  /*2510*/  USHF.R.U32.HI UR4, URZ, UR22, UR4 ;  /* 0x00000016ff047299 */ /* 0x000fe40008011604 */
[----:B------:R-:W-:Y:S01]  /*2520*/  @UP3 USHF.R.U32.HI UR5, URZ, UR9, UR10 ;  /* 0x00000009ff053299 */ /* 0x000fe2000801160a */
[----:B------:R-:W-:Y:S01]  /*2530*/  UMOV UR16, UR17 ;  /* 0x0000001100107c82 */ /* 0x000fe20008000000 */
[----:B------:R-:W-:Y:S01]  /*2540*/  UMOV UR18, UR19 ;  /* 0x0000001300127c82 */ /* 0x000fe20008000000 */
[----:B------:R-:W-:Y:S02]  /*2550*/  USHF.R.U32.HI UR13, URZ, UR13, UR16 ;  /* 0x0000000dff0d7299 */ /* 0x000fe40008011610 */
[----:B------:R-:W-:Y:S02]  /*2560*/  USEL UR4, UR37, UR4, !UP0 ;  /* 0x0000000425047287 */ /* 0x000fe4000c000000 */
[----:B------:R-:W-:-:S02]  /*2570*/  @UP3 USHF.R.U32.HI UR6, URZ, UR9, UR18 ;  /* 0x00000009ff063299 */ /* 0x000fc40008011612 */
[----:B------:R-:W-:Y:S02]  /*2580*/  UIMAD UR7, UR42, UR5, URZ ;  /* 0x000000052a0772a4 */ /* 0x000fe4000f8e02ff */
[----:B------:R-:W-:Y:S02]  /*2590*/  USEL UR5, UR43, UR13, !UP2 ;  /* 0x0000000d2b057287 */ /* 0x000fe4000d000000 */
[----:B------:R-:W-:Y:S02]  /*25a0*/  UIMAD UR10, UR42, UR6, URZ ;  /* 0x000000062a0a72a4 */ /* 0x000fe4000f8e02ff */
[----:B------:R-:W-:Y:S02]  /*25b0*/  UISETP.GE.AND UP0, UPT, UR4, UR7, UPT ;  /* 0x000000070400728c */ /* 0x000fe4000bf06270 */
[----:B------:R-:W-:Y:S02]  /*25c0*/  UIMAD.WIDE.U32 UR12, UR4, UR8, URZ ;  /* 0x00000008040c72a5 */ /* 0x000fe4000f8e00ff */
[----:B------:R-:W-:-:S02]  /*25d0*/  UISETP.GE.OR UP0, UPT, UR5, UR10, UP0 ;  /* 0x0000000a0500728c */ /* 0x000fc40008706670 */
        /* <DEDUP_REMOVED lines=19> */
.L_x_40:
[----:B------:R-:W2:Y:S02]  /*2710*/  LDCU UR4, c[0x0][0xb30] ;  /* 0x00016600ff0477ac */ /* 0x000ea40008000800 */
[----:B--2---:R-:W-:-:S09]  /*2720*/  UISETP.NE.AND UP0, UPT, UR4, 0x1, UPT ;  /* 0x000000010400788c */ /* 0x004fd2000bf05270 */
[----:B------:R-:W-:Y:S05]  /*2730*/  BRA.U UP0, `(.L_x_41) ;  /* 0x0000000100447547 */ /* 0x000fea000b800000 */
[----:B------:R-:W2:Y:S01]  /*2740*/  LDCU.128 UR8, c[0x0][0xb10] ;  /* 0x00016200ff0877ac */ /* 0x000ea20008000c00 */
[----:B------:R-:W3:Y:S01]  /*2750*/  LDCU UR12, c[0x0][0xb0c] ;  /* 0x00016180ff0c77ac */ /* 0x000ee20008000800 */
[----:B------:R-:W4:Y:S01]  /*2760*/  LDCU UR13, c[0x0][0xb20] ;  /* 0x00016400ff0d77ac */ /* 0x000f220008000800 */
[----:B--2---:R-:W-:Y:S02]  /*2770*/  UIMAD.WIDE.U32 UR6, UR43, UR8, URZ ;  /* 0x000000082b0672a5 */ /* 0x004fe4000f8e00ff */
[----:B------:R-:W-:Y:S02]  /*2780*/  UIMAD.WIDE.U32 UR4, UR37, UR11, URZ ;  /* 0x0000000b250472a5 */ /* 0x000fe4000f8e00ff */
[----:B---3--:R-:W-:Y:S02]  /*2790*/  UISETP.NE.AND UP2, UPT, UR12, 0x1, UPT ;  /* 0x000000010c00788c */ /* 0x008fe4000bf45270 */
[----:B------:R-:W-:Y:S01]  /*27a0*/  UISETP.NE.AND UP0, UPT, UR10, 0x1, UPT ;  /* 0x000000010a00788c */ /* 0x000fe2000bf05270 */
[----:B------:R-:W-:-:S02]  /*27b0*/  UMOV UR6, UR7 ;  /* 0x0000000700067c82 */ /* 0x000fc40008000000 */
[----:B------:R-:W-:Y:S01]  /*27c0*/  UMOV UR4, UR5 ;  /* 0x0000000500047c82 */ /* 0x000fe20008000000 */
[----:B------:R-:W-:Y:S02]  /*27d0*/  USHF.R.U32.HI UR9, URZ, UR9, UR6 ;  /* 0x00000009ff097299 */ /* 0x000fe40008011606 */
[----:B----4-:R-:W-:Y:S02]  /*27e0*/  USHF.R.U32.HI UR4, URZ, UR13, UR4 ;  /* 0x0000000dff047299 */ /* 0x010fe40008011604 */
[----:B------:R-:W-:Y:S02]  /*27f0*/  USEL UR5, UR43, UR9, !UP2 ;  /* 0x000000092b057287 */ /* 0x000fe4000d000000 */
[----:B------:R-:W-:-:S04]  /*2800*/  USEL UR4, UR37, UR4, !UP0 ;  /* 0x0000000425047287 */ /* 0x000fc8000c000000 */
[----:B------:R-:W-:Y:S02]  /*2810*/  UIADD3 UR6, UPT, UPT, UR5, -UR4, URZ ;  /* 0x8000000405067290 */ /* 0x000fe4000fffe0ff */
[----:B------:R-:W-:Y:S02]  /*2820*/  UIADD3 UR4, UPT, UPT, -UR5, UR4, URZ ;  /* 0x0000000405047290 */ /* 0x000fe4000fffe1ff */
[----:B------:R-:W-:Y:S02]  /*2830*/  UIMAD UR37, UR6, UR10, UR37 ;  /* 0x0000000a062572a4 */ /* 0x000fe4000f8e0225 */
[----:B------:R-:W-:-:S12]  /*2840*/  UIMAD UR43, UR4, UR12, UR43 ;  /* 0x0000000c042b72a4 */ /* 0x000fd8000f8e022b */
.L_x_41:
[----:B------:R-:W-:Y:S01]  /*2850*/  VIADD R11, R11, 0x1 ;  /* 0x000000010b0b7836 */ /* 0x000fe20000000000 */
[----:B------:R-:W-:Y:S02]  /*2860*/  R2UR UR5, R48 ;  /* 0x00000000300572ca */ /* 0x000fe400000e0000 */
[----:B------:R-:W-:Y:S02]  /*2870*/  R2UR UR4, R47 ;  /* 0x000000002f0472ca */ /* 0x000fe400000e0000 */
[C---:B------:R-:W-:Y:S02]  /*2880*/  ISETP.NE.AND P0, PT, R11.reuse, 0x2, PT ;  /* 0x000000020b00780c */ /* 0x040fe40003f05270 */
[----:B------:R-:W-:Y:S02]  /*2890*/  PLOP3.LUT P1, PT, PT, PT, PT, 0x80, 0x8 ;  /* 0x000000000008781c */ /* 0x000fe40003f2f070 */
[----:B-1----:R-:W-:Y:S02]  /*28a0*/  SEL R0, RZ, 0x1, P0 ;  /* 0x00000001ff007807 */ /* 0x002fe40000000000 */
[----:B------:R-:W-:-:S02]  /*28b0*/  SEL R11, R11, RZ, P0 ;  /* 0x000000ff0b0b7207 */ /* 0x000fc40000000000 */
[----:B------:R-:W-:Y:S01]  /*28c0*/  LOP3.LUT R10, R10, R0, RZ, 0x3c, !PT ;  /* 0x000000000a0a7212 */ /* 0x000fe200078e3cff */
[----:B------:R-:W-:Y:S02]  /*28d0*/  UIADD3 UR25, UPT, UPT, UR43, UR5, URZ ;  /* 0x000000052b197290 */ /* 0x000fe4000fffe0ff */
[----:B------:R-:W-:Y:S01]  /*28e0*/  UIADD3 UR26, UPT, UPT, UR37, UR4, URZ ;  /* 0x00000004251a7290 */ /* 0x000fe2000fffe0ff */
[----:B------:R-:W-:Y:S11]  /*28f0*/  BRA.U UP1, `(.L_x_42) ;  /* 0xffffffed01d47547 */ /* 0x000ff6000b83ffff */
[----:B------:R-:W-:Y:S01]  /*2900*/  UIADD3 UR21, UPT, UPT, UR21, 0x30, URZ ;  /* 0x0000003015157890 */ /* 0x000fe2000fffe0ff */
[----:B------:R-:W-:-:S03]  /*2910*/  SHF.L.U32 R2, R12, 0x1f, RZ ;  /* 0x0000001f0c027819 */ /* 0x000fc600000006ff */
[----:B------:R-:W-:-:S09]  /*2920*/  ULEA UR4, UR23, UR21, 0x3 ;  /* 0x0000001517047291 */ /* 0x000fd2000f8e18ff */
[----:B------:R-:W1:Y:S02]  /*2930*/  SYNCS.PHASECHK.TRANS64.TRYWAIT P0, [UR4], R2 ;  /* 0x00000002ff0075a7 */ /* 0x000e640008001104 */
[----:B-1----:R-:W-:Y:S05]  /*2940*/  @!P0 BRA `(.L_x_43) ;  /* 0x0000005000788947 */ /* 0x002fea0003800000 */
.L_x_129:
[----:B------:R-:W-:-:S04]  /*2950*/  UIADD3 UR4, UPT, UPT, UR23, 0x1, URZ ;  /* 0x0000000117047890 */ /* 0x000fc8000fffe0ff */
[----:B------:R-:W-:-:S04]  /*2960*/  UISETP.NE.AND UP0, UPT, UR4, 0x6, UPT ;  /* 0x000000060400788c */ /* 0x000fc8000bf05270 */
[----:B------:R-:W-:Y:S02]  /*2970*/  USEL UR6, URZ, 0x1, UP0 ;  /* 0x00000001ff067887 */ /* 0x000fe40008000000 */
[----:B------:R-:W-:-:S04]  /*2980*/  USEL UR4, UR4, URZ, UP0 ;  /* 0x000000ff04047287 */ /* 0x000fc80008000000 */
[----:B------:R-:W-:Y:S01]  /*2990*/  ULEA UR5, UR4, UR21, 0x3 ;  /* 0x0000001504057291 */ /* 0x000fe2000f8e18ff */
[----:B-1----:R-:W-:-:S04]  /*29a0*/  LOP3.LUT R2, R12, UR6, RZ, 0x3c, !PT ;  /* 0x000000060c027c12 */ /* 0x002fc8000f8e3cff */
[----:B------:R-:W-:-:S04]  /*29b0*/  SHF.L.U32 R3, R2, 0x1f, RZ ;  /* 0x0000001f02037819 */ /* 0x000fc800000006ff */
[----:B------:R-:W1:Y:S02]  /*29c0*/  SYNCS.PHASECHK.TRANS64.TRYWAIT P0, [UR5], R3 ;  /* 0x00000003ff0075a7 */ /* 0x000e640008001105 */
[----:B-1----:R-:W-:Y:S05]  /*29d0*/  @!P0 BRA `(.L_x_44) ;  /* 0x00000050006c8947 */ /* 0x002fea0003800000 */
.L_x_131:
[----:B------:R-:W-:-:S04]  /*29e0*/  UIADD3 UR4, UPT, UPT, UR4, 0x1, URZ ;  /* 0x0000000104047890 */ /* 0x000fc8000fffe0ff */
[----:B------:R-:W-:-:S04]  /*29f0*/  UISETP.NE.AND UP0, UPT, UR4, 0x6, UPT ;  /* 0x000000060400788c */ /* 0x000fc8000bf05270 */
[----:B------:R-:W-:Y:S02]  /*2a00*/  USEL UR6, URZ, 0x1, UP0 ;  /* 0x00000001ff067887 */ /* 0x000fe40008000000 */
[----:B------:R-:W-:-:S04]  /*2a10*/  USEL UR4, UR4, URZ, UP0 ;  /* 0x000000ff04047287 */ /* 0x000fc80008000000 */
[----:B------:R-:W-:Y:S01]  /*2a20*/  ULEA UR5, UR4, UR21, 0x3 ;  /* 0x0000001504057291 */ /* 0x000fe2000f8e18ff */
[----:B------:R-:W-:-:S04]  /*2a30*/  LOP3.LUT R2, R2, UR6, RZ, 0x3c, !PT ;  /* 0x0000000602027c12 */ /* 0x000fc8000f8e3cff */
[----:B-1----:R-:W-:-:S04]  /*2a40*/  SHF.L.U32 R3, R2, 0x1f, RZ ;  /* 0x0000001f02037819 */ /* 0x002fc800000006ff */
[----:B------:R-:W1:Y:S02]  /*2a50*/  SYNCS.PHASECHK.TRANS64.TRYWAIT P0, [UR5], R3 ;  /* 0x00000003ff0075a7 */ /* 0x000e640008001105 */
[----:B-1----:R-:W-:Y:S05]  /*2a60*/  @!P0 BRA `(.L_x_45) ;  /* 0x0000005000608947 */ /* 0x002fea0003800000 */
.L_x_133:
        /* <DEDUP_REMOVED lines=9> */
.L_x_135:
        /* <DEDUP_REMOVED lines=9> */
.L_x_137:
[----:B------:R-:W-:-:S04]  /*2b90*/  UIADD3 UR4, UPT, UPT, UR4, 0x1, URZ ;  /* 0x0000000104047890 */ /* 0x000fc8000fffe0ff */
[----:B------:R-:W-:-:S04]  /*2ba0*/  UISETP.NE.AND UP0, UPT, UR4, 0x6, UPT ;  /* 0x000000060400788c */ /* 0x000fc8000bf05270 */
[----:B------:R-:W-:Y:S02]  /*2bb0*/  USEL UR5, URZ, 0x1, UP0 ;  /* 0x00000001ff057887 */ /* 0x000fe40008000000 */
[----:B------:R-:W-:-:S04]  /*2bc0*/  USEL UR4, UR4, URZ, UP0 ;  /* 0x000000ff04047287 */ /* 0x000fc80008000000 */
[----:B------:R-:W-:Y:S01]  /*2bd0*/  ULEA UR4, UR4, UR21, 0x3 ;  /* 0x0000001504047291 */ /* 0x000fe2000f8e18ff */
[----:B------:R-:W-:-:S04]  /*2be0*/  LOP3.LUT R2, R2, UR5, RZ, 0x3c, !PT ;  /* 0x0000000502027c12 */ /* 0x000fc8000f8e3cff */
[----:B------:R-:W-:Y:S01]  /*2bf0*/  SHF.L.U32 R2, R2, 0x1f, RZ ;  /* 0x0000001f02027819 */ /* 0x000fe200000006ff */
[----:B-1----:R-:W-:-:S07]  /*2c00*/  IMAD.U32 R0, RZ, RZ, UR4 ;  /* 0x00000004ff007e24 */ /* 0x002fce000f8e00ff */
.L_x_48:
[----:B-1----:R1:W2:Y:S02]  /*2c10*/  SYNCS.PHASECHK.TRANS64.TRYWAIT P0, [R0+URZ], R2 ;  /* 0x00000002000075a7 */ /* 0x0022a400080011ff */
[----:B--2---:R-:W-:Y:S05]  /*2c20*/  @!P0 NANOSLEEP.SYNCS 0x989680 ;  /* 0x009896800000895d */ /* 0x004fea0003900000 */
[----:B------:R-:W2:Y:S02]  /*2c30*/  @!P0 SYNCS.PHASECHK.TRANS64 P0, [R0+URZ], R2 ;  /* 0x00000002000085a7 */ /* 0x000ea400080010ff */
[----:B--2---:R-:W-:Y:S05]  /*2c40*/  @P0 EXIT ;  /* 0x000000000000094d */ /* 0x004fea0003800000 */
[----:B------:R-:W-:Y:S05]  /*2c50*/  BRA `(.L_x_48) ;  /* 0xfffffffc00ec7947 */ /* 0x000fea000383ffff */
.L_x_22:
[----:B------:R-:W-:-:S04]  /*2c60*/  UISETP.NE.AND UP0, UPT, UR54, URZ, UPT ;  /* 0x000000ff3600728c */ /* 0x000fc8000bf05270 */
[----:B------:R-:W-:-:S09]  /*2c70*/  UISETP.NE.OR UP0, UPT, UR22, 0x1, UP0 ;  /* 0x000000011600788c */ /* 0x000fd20008705670 */
[----:B------:R-:W-:Y:S05]  /*2c80*/  BRA.U UP0, `(.L_x_49) ;  /* 0x0000000500487547 */ /* 0x000fea000b800000 */
[----:B------:R-:W-:Y:S01]  /*2c90*/  ISETP.GE.U32.AND P2, PT, R0, 0x2, PT ;  /* 0x000000020000780c */ /* 0x000fe20003f46070 */
[----:B------:R-:W-:Y:S01]  /*2ca0*/  IMAD.MOV.U32 R12, RZ, RZ, 0x1 ;  /* 0x00000001ff0c7424 */ /* 0x000fe200078e00ff */
[----:B------:R-:W-:Y:S02]  /*2cb0*/  CS2R R10, SRZ ;  /* 0x00000000000a7805 */ /* 0x000fe4000001ff00 */
[----:B------:R-:W-:Y:S01]  /*2cc0*/  CS2R R8, SRZ ;  /* 0x0000000000087805 */ /* 0x000fe2000001ff00 */
[----:B------:R-:W-:Y:S01]  /*2cd0*/  UMOV UR6, 0x400 ;  /* 0x0000040000067882 */ /* 0x000fe20000000000 */
[----:B------:R-:W-:Y:S01]  /*2ce0*/  UMOV UR5, URZ ;  /* 0x000000ff00057c82 */ /* 0x000fe20008000000 */
[----:B------:R-:W-:-:S12]  /*2cf0*/  ULEA UR6, UR54, UR6, 0x18 ;  /* 0x0000000636067291 */ /* 0x000fd8000f8ec0ff */
.L_x_53:
[----:B------:R-:W-:Y:S02]  /*2d00*/  LEA R2, R8, UR6, 0x3 ;  /* 0x0000000608027c11 */ /* 0x000fe4000f8e18ff */
[----:B------:R-:W-:-:S03]  /*2d10*/  SHF.L.U32 R4, R9, 0x1f, RZ ;  /* 0x0000001f09047819 */ /* 0x000fc600000006ff */
[----:B------:R-:W-:Y:S01]  /*2d20*/  VIADD R5, R2, 0x110 ;  /* 0x0000011002057836 */ /* 0x000fe20000000000 */
[----:B------:R-:W1:Y:S02]  /*2d30*/  SYNCS.PHASECHK.TRANS64.TRYWAIT P0, [R2+URZ+0x100], R4 ;  /* 0x00010004020075a7 */ /* 0x000e6400080011ff */
[----:B-1----:R-:W-:Y:S05]  /*2d40*/  @!P0 BRA `(.L_x_50) ;  /* 0x0000004c00f08947 */ /* 0x002fea0003800000 */
.L_x_138:
[----:B------:R-:W-:Y:S01]  /*2d50*/  ULEA UR4, UR5, UR6, 0x3 ;  /* 0x0000000605047291 */ /* 0x000fe2000f8e18ff */
[----:B-1----:R-:W-:Y:S01]  /*2d60*/  PRMT R2, RZ, 0x654, R5 ;  /* 0x00000654ff027816 */ /* 0x002fe20000000005 */
[----:B------:R-:W-:Y:S01]  /*2d70*/  @!P2 IMAD.MOV.U32 R4, RZ, RZ, 0x10 ;  /* 0x00000010ff04a424 */ /* 0x000fe200078e00ff */
[----:B------:R-:W-:Y:S01]  /*2d80*/  SHF.L.U32 R5, R12, 0x1f, RZ ;  /* 0x0000001f0c057819 */ /* 0x000fe200000006ff */
[----:B------:R-:W-:Y:S01]  /*2d90*/  UIADD3 UR7, UPT, UPT, UR4, 0xa0, URZ ;  /* 0x000000a004077890 */ /* 0x000fe2000fffe0ff */
[----:B------:R1:W-:Y:S05]  /*2da0*/  SYNCS.ARRIVE.TRANS64.RED.A1T0 RZ, [R2+URZ], RZ ;  /* 0x000000ff02ff79a7 */ /* 0x0003ea00081004ff */
[----:B------:R-:W-:Y:S01]  /*2db0*/  IMAD.U32 R6, RZ, RZ, UR7 ;  /* 0x00000007ff067e24 */ /* 0x000fe2000f8e00ff */
[----:B------:R-:W2:Y:S04]  /*2dc0*/  SYNCS.PHASECHK.TRANS64.TRYWAIT P0, [UR4+0xb0], R5 ;  /* 0x0000b005ff0075a7 */ /* 0x000ea80008001104 */
[----:B------:R-:W-:Y:S01]  /*2dd0*/  PRMT R6, R0, 0x654, R6 ;  /* 0x0000065400067816 */ /* 0x000fe20000000006 */
[----:B-12---:R-:W-:Y:S06]  /*2de0*/  @!P0 BRA `(.L_x_51) ;  /* 0x0000004c00dc8947 */ /* 0x006fec0003800000 */
.L_x_140:
[----:B------:R-:W-:Y:S01]  /*2df0*/  ULEA UR8, UR5, UR6, 0x4 ;  /* 0x0000000605087291 */ /* 0x000fe2000f8e20ff */
[----:B------:R-:W-:Y:S01]  /*2e00*/  SEL R3, R6, R3, !P2 ;  /* 0x0000000306037207 */ /* 0x000fe20005000000 */
[----:B------:R-:W-:Y:S01]  /*2e10*/  UIADD3 UR9, UPT, UPT, UR4, 0xa0, URZ ;  /* 0x000000a004097890 */ /* 0x000fe2000fffe0ff */
[----:B-1----:R-:W-:Y:S01]  /*2e20*/  LEA R2, R11, UR6, 0x3 ;  /* 0x000000060b027c11 */ /* 0x002fe2000f8e18ff */
[----:B------:R-:W-:Y:S01]  /*2e30*/  UIADD3 UR8, UPT, UPT, UR8, 0x130, URZ ;  /* 0x0000013008087890 */ /* 0x000fe2000fffe0ff */
[----:B------:R1:W-:Y:S01]  /*2e40*/  @!P2 SYNCS.ARRIVE.TRANS64.RED RZ, [R3+URZ], R4 ;  /* 0x0000000403ffa9a7 */ /* 0x0003e200080004ff */
[----:B------:R-:W-:Y:S01]  /*2e50*/  UIADD3 UR4, UPT, UPT, UR5, 0x1, URZ ;  /* 0x0000000105047890 */ /* 0x000fe2000fffe0ff */
[----:B------:R-:W-:-:S03]  /*2e60*/  VIADD R8, R8, 0x1 ;  /* 0x0000000108087836 */ /* 0x000fc60000000000 */
[----:B------:R-:W-:Y:S02]  /*2e70*/  UISETP.NE.AND UP0, UPT, UR4, 0x2, UPT ;  /* 0x000000020400788c */ /* 0x000fe4000bf05270 */
[----:B------:R-:W-:Y:S01]  /*2e80*/  ISETP.NE.AND P0, PT, R8, 0x2, PT ;  /* 0x000000020800780c */ /* 0x000fe20003f05270 */
[----:B------:R-:W-:Y:S06]  /*2e90*/  UGETNEXTWORKID.BROADCAST [UR8], [UR9] ;  /* 0x00000000080073ca */ /* 0x000fec0008000100 */
[----:B------:R-:W-:Y:S02]  /*2ea0*/  USEL UR7, URZ, 0x1, UP0 ;  /* 0x00000001ff077887 */ /* 0x000fe40008000000 */
[----:B------:R-:W-:-:S04]  /*2eb0*/  USEL UR5, UR4, URZ, UP0 ;  /* 0x000000ff04057287 */ /* 0x000fc80008000000 */
[----:B------:R-:W-:Y:S02]  /*2ec0*/  LOP3.LUT R12, R12, UR7, RZ, 0x3c, !PT ;  /* 0x000000070c0c7c12 */ /* 0x000fe4000f8e3cff */
[----:B-1----:R-:W-:-:S04]  /*2ed0*/  SHF.L.U32 R4, R10, 0x1f, RZ ;  /* 0x0000001f0a047819 */ /* 0x002fc800000006ff */
[----:B------:R-:W1:Y:S02]  /*2ee0*/  SYNCS.PHASECHK.TRANS64.TRYWAIT P1, [R2+URZ+0xa0], R4 ;  /* 0x0000a004020075a7 */ /* 0x000e6400080211ff */
[----:B-1----:R-:W-:Y:S05]  /*2ef0*/  @!P1 BRA `(.L_x_52) ;  /* 0x0000004c00b09947 */ /* 0x002fea0003800000 */
.L_x_141:
[C---:B-1----:R-:W-:Y:S01]  /*2f00*/  LEA R4, R11.reuse, UR6, 0x4 ;  /* 0x000000060b047c11 */ /* 0x042fe2000f8e20ff */
[----:B------:R-:W-:Y:S01]  /*2f10*/  VIADD R2, R2, 0xb0 ;  /* 0x000000b002027836 */ /* 0x000fe20000000000 */
[----:B------:R-:W-:Y:S01]  /*2f20*/  SEL R8, R8, RZ, P0 ;  /* 0x000000ff08087207 */ /* 0x000fe20000000000 */
[----:B------:R-:W-:-:S03]  /*2f30*/  VIADD R11, R11, 0x1 ;  /* 0x000000010b0b7836 */ /* 0x000fc60000000000 */
[----:B------:R-:W1:Y:S01]  /*2f40*/  LDS.128 R4, [R4+0x130] ;  /* 0x0001300004047984 */ /* 0x000e620000000c00 */
[----:B------:R-:W-:Y:S02]  /*2f50*/  PRMT R2, RZ, 0x654, R2 ;  /* 0x00000654ff027816 */ /* 0x000fe40000000002 */
[C---:B------:R-:W-:Y:S01]  /*2f60*/  ISETP.NE.AND P1, PT, R11.reuse, 0x2, PT ;  /* 0x000000020b00780c */ /* 0x040fe20003f25270 */
[----:B------:R-:W-:Y:S01]  /*2f70*/  @!PT LDS RZ, [RZ] ;  /* 0x00000000fffff984 */ /* 0x000fe20000000800 */
[----:B------:R-:W-:Y:S01]  /*2f80*/  @!PT LDS RZ, [RZ] ;  /* 0x00000000fffff984 */ /* 0x000fe20000000800 */
[----:B------:R-:W-:Y:S01]  /*2f90*/  @!PT LDS RZ, [RZ] ;  /* 0x00000000fffff984 */ /* 0x000fe20000000800 */
[----:B------:R-:W-:Y:S01]  /*2fa0*/  @!PT LDS RZ, [RZ] ;  /* 0x00000000fffff984 */ /* 0x000fe20000000800 */
[----:B------:R2:W-:Y:S06]  /*2fb0*/  MEMBAR.ALL.CTA ;  /* 0x0000000000007992 */ /* 0x0005ec0000008000 */
[----:B--2---:R-:W2:Y:S01]  /*2fc0*/  FENCE.VIEW.ASYNC.S ;  /* 0x00000000000073c6 */ /* 0x004ea20000000000 */
[----:B------:R-:W-:Y:S01]  /*2fd0*/  SEL R11, R11, RZ, P1 ;  /* 0x000000ff0b0b7207 */ /* 0x000fe20000800000 */
[----:B--2---:R2:W-:Y:S01]  /*2fe0*/  SYNCS.ARRIVE.TRANS64.RED.A1T0 RZ, [R2+URZ], RZ ;  /* 0x000000ff02ff79a7 */ /* 0x0045e200081004ff */
[----:B-1----:R-:W-:-:S02]  /*2ff0*/  LOP3.LUT P3, RZ, R6, 0x1, RZ, 0xc0, !PT ;  /* 0x0000000106ff7812 */ /* 0x002fc4000786c0ff */
[----:B------:R-:W-:-:S04]  /*3000*/  SEL R4, RZ, 0x1, P1 ;  /* 0x00000001ff047807 */ /* 0x000fc80000800000 */
[----:B------:R-:W-:Y:S02]  /*3010*/  LOP3.LUT R10, R10, R4, RZ, 0x3c, !PT ;  /* 0x000000040a0a7212 */ /* 0x000fe400078e3cff */
[----:B--2---:R-:W-:-:S04]  /*3020*/  SEL R2, RZ, 0x1, P0 ;  /* 0x00000001ff027807 */ /* 0x004fc80000000000 */
[----:B------:R-:W-:Y:S01]  /*3030*/  LOP3.LUT R9, R9, R2, RZ, 0x3c, !PT ;  /* 0x0000000209097212 */ /* 0x000fe200078e3cff */
[----:B------:R-:W-:Y:S06]  /*3040*/  @P3 BRA `(.L_x_53) ;  /* 0xfffffffc002c3947 */ /* 0x000fec000383ffff */
[----:B------:R-:W-:Y:S01]  /*3050*/  ULEA UR4, UR5, UR6, 0x3 ;  /* 0x0000000605047291 */ /* 0x000fe2000f8e18ff */
[----:B------:R-:W-:-:S08]  /*3060*/  SHF.L.U32 R2, R12, 0x1f, RZ ;  /* 0x0000001f0c027819 */ /* 0x000fd000000006ff */
[----:B------:R-:W1:Y:S02]  /*3070*/  SYNCS.PHASECHK.TRANS64 P0, [UR4+0xb0], R2 ;  /* 0x0000b002ff0075a7 */ /* 0x000e640008001004 */
[----:B-1----:R-:W-:Y:S05]  /*3080*/  @P0 BRA `(.L_x_54) ;  /* 0x0000000000080947 */ /* 0x002fea0003800000 */
[----:B------:R-:W1:Y:S02]  /*3090*/  SYNCS.PHASECHK.TRANS64.TRYWAIT P0, [UR4+0xb0], R2 ;  /* 0x0000b002ff0075a7 */ /* 0x000e640008001104 */
[----:B-1----:R-:W-:Y:S05]  /*30a0*/  @!P0 BRA `(.L_x_55) ;  /* 0x0000004c00588947 */ /* 0x002fea0003800000 */
.L_x_54:
[----:B------:R-:W-:-:S04]  /*30b0*/  UIADD3 UR7, UPT, UPT, UR5, 0x1, URZ ;  /* 0x0000000105077890 */ /* 0x000fc8000fffe0ff */
[----:B------:R-:W-:-:S04]  /*30c0*/  UISETP.NE.AND UP0, UPT, UR7, 0x2, UPT ;  /* 0x000000020700788c */ /* 0x000fc8000bf05270 */
[----:B------:R-:W-:Y:S02]  /*30d0*/  USEL UR8, URZ, 0x1, UP0 ;  /* 0x00000001ff087887 */ /* 0x000fe40008000000 */
[----:B------:R-:W-:-:S04]  /*30e0*/  USEL UR7, UR7, URZ, UP0 ;  /* 0x000000ff07077287 */ /* 0x000fc80008000000 */
[----:B------:R-:W-:Y:S01]  /*30f0*/  ULEA UR7, UR7, UR6, 0x3 ;  /* 0x0000000607077291 */ /* 0x000fe2000f8e18ff */
[----:B-1----:R-:W-:-:S04]  /*3100*/  LOP3.LUT R2, R12, UR8, RZ, 0x3c, !PT ;  /* 0x000000080c027c12 */ /* 0x002fc8000f8e3cff */
[----:B------:R-:W-:-:S04]  /*3110*/  SHF.L.U32 R0, R2, 0x1f, RZ ;  /* 0x0000001f02007819 */ /* 0x000fc800000006ff */
[----:B------:R-:W1:Y:S02]  /*3120*/  SYNCS.PHASECHK.TRANS64 P0, [UR7+0xb0], R0 ;  /* 0x0000b000ff0075a7 */ /* 0x000e640008001007 */
[----:B-1----:R-:W-:Y:S05]  /*3130*/  @P0 EXIT ;  /* 0x000000000000094d */ /* 0x002fea0003800000 */
[----:B------:R-:W-:Y:S02]  /*3140*/  SHF.L.U32 R2, R2, 0x1f, RZ ;  /* 0x0000001f02027819 */ /* 0x000fe400000006ff */
[----:B------:R-:W-:-:S07]  /*3150*/  MOV R0, UR7 ;  /* 0x0000000700007c02 */ /* 0x000fce0008000f00 */
.L_x_56:
[----:B-1----:R1:W2:Y:S02]  /*3160*/  SYNCS.PHASECHK.TRANS64.TRYWAIT P0, [R0+URZ+0xb0], R2 ;  /* 0x0000b002000075a7 */ /* 0x0022a400080011ff */
[----:B--2---:R-:W-:Y:S05]  /*3170*/  @!P0 NANOSLEEP.SYNCS 0x989680 ;  /* 0x009896800000895d */ /* 0x004fea0003900000 */
[----:B------:R-:W2:Y:S02]  /*3180*/  @!P0 SYNCS.PHASECHK.TRANS64 P0, [R0+URZ+0xb0], R2 ;  /* 0x0000b002000085a7 */ /* 0x000ea400080010ff */
[----:B--2---:R-:W-:Y:S05]  /*3190*/  @P0 EXIT ;  /* 0x000000000000094d */ /* 0x004fea0003800000 */
[----:B------:R-:W-:Y:S05]  /*31a0*/  BRA `(.L_x_56) ;  /* 0xfffffffc00ec7947 */ /* 0x000fea000383ffff */
.L_x_49:
[----:B------:R-:W-:Y:S05]  /*31b0*/  BRA.U UP4, `(.L_x_57) ;  /* 0x0000001104447547 */ /* 0x000fea000b800000 */
[----:B------:R-:W-:Y:S01]  /*31c0*/  UMOV UR4, 0x40 ;  /* 0x0000004000047882 */ /* 0x000fe20000000000 */
[----:B------:R-:W-:Y:S01]  /*31d0*/  NOP ;  /* 0x0000000000007918 */ /* 0x000fe20000000000 */
[----:B------:R-:W-:Y:S01]  /*31e0*/  ULEA UR5, UR54, UR4, 0x18 ;  /* 0x0000000436057291 */ /* 0x000fe2000f8ec0ff */
[----:B------:R-:W-:Y:S02]  /*31f0*/  UMOV UR6, 0x400 ;  /* 0x0000040000067882 */ /* 0x000fe40000000000 */
[----:B------:R-:W-:-:S06]  /*3200*/  ULEA UR6, UR54, UR6, 0x18 ;  /* 0x0000000636067291 */ /* 0x000fcc000f8ec0ff */
[----:B------:R-:W1:Y:S02]  /*3210*/  LDS.U8 R0, [UR5+0x1c] ;  /* 0x00001c05ff007984 */ /* 0x000e640008000000 */
[----:B-1----:R-:W-:-:S13]  /*3220*/  ISETP.NE.AND P0, PT, R0, RZ, PT ;  /* 0x000000ff0000720c */ /* 0x002fda0003f05270 */
[----:B------:R-:W-:Y:S05]  /*3230*/  @P0 BRA `(.L_x_58) ;  /* 0x0000000000580947 */ /* 0x000fea0003800000 */
[----:B------:R-:W-:-:S13]  /*3240*/  ELECT P0, URZ, PT ;  /* 0x0000000000ff782f */ /* 0x000fda0003800000 */
[----:B------:R-:W-:Y:S05]  /*3250*/  @!P0 BRA `(.L_x_59) ;  /* 0x0000000000608947 */ /* 0x000fea0003800000 */
[----:B------:R-:W-:Y:S01]  /*3260*/  UMOV UR4, 0x10 ;  /* 0x0000001000047882 */ /* 0x000fe20000000000 */
[----:B------:R-:W-:Y:S01]  /*3270*/  HFMA2 R0, -RZ, RZ, 0, 5.9604644775390625e-08 ;  /* 0x00000001ff007431 */ /* 0x000fe200000001ff */
[----:B------:R-:W-:-:S03]  /*3280*/  MOV R3, 0xffff ;  /* 0x0000ffff00037802 */ /* 0x000fc60000000f00 */
[----:B------:R-:W-:Y:S04]  /*3290*/  DEPBAR.LE SB1, 0x36 ;  /* 0x00009d800000791a */ /* 0x000fe80000000000 */
[----:B------:R-:W1:Y:S02]  /*32a0*/  UTCATOMSWS.FIND_AND_SET.ALIGN UP0, UR4, UR4 ;  /* 0x00000004000475e3 */ /* 0x000e640008000800 */
[----:B-1----:R-:W-:Y:S01]  /*32b0*/  MOV R4, UR4 ;  /* 0x0000000400047c02 */ /* 0x002fe20008000f00 */
[----:B------:R-:W-:Y:S06]  /*32c0*/  BRA.U UP0, `(.L_x_60) ;  /* 0x0000000100187547 */ /* 0x000fec000b800000 */
.L_x_61:
[----:B------:R-:W-:Y:S05]  /*32d0*/  NANOSLEEP 0x64 ;  /* 0x000000640000795d */ /* 0x000fea0003800000 */
[----:B------:R-:W-:-:S05]  /*32e0*/  UMOV UR4, 0x10 ;  /* 0x0000001000047882 */ /* 0x000fca0000000000 */
[----:B------:R-:W-:Y:S04]  /*32f0*/  DEPBAR.LE SB1, 0x36 ;  /* 0x00009d800000791a */ /* 0x000fe80000000000 */
[----:B------:R-:W1:Y:S02]  /*3300*/  UTCATOMSWS.FIND_AND_SET.ALIGN UP0, UR4, UR4 ;  /* 0x00000004000475e3 */ /* 0x000e640008000800 */
[----:B-1----:R-:W-:Y:S01]  /*3310*/  MOV R4, UR4 ;  /* 0x0000000400047c02 */ /* 0x002fe20008000f00 */
[----:B------:R-:W-:Y:S05]  /*3320*/  BRA.U !UP0, `(.L_x_61) ;  /* 0xfffffffd08e87547 */ /* 0x000fea000b83ffff */
.L_x_60:
[-C--:B------:R-:W-:Y:S02]  /*3330*/  SHF.L.U32 R3, R3, R4.reuse, RZ ;  /* 0x0000000403037219 */ /* 0x080fe400000006ff */
[----:B------:R-:W-:Y:S01]  /*3340*/  SHF.L.U32 R0, R0, R4, RZ ;  /* 0x0000000400007219 */ /* 0x000fe200000006ff */
[----:B------:R-:W-:Y:S02]  /*3350*/  IMAD.SHL.U32 R4, R4, 0x20, RZ ;  /* 0x0000002004047824 */ /* 0x000fe400078e00ff */
[----:B------:R1:W-:Y:S04]  /*3360*/  ATOMS.OR RZ, [UR5+0x14], R3 ;  /* 0x00001403ffff798c */ /* 0x0003e8000b000005 */
[----:B------:R1:W-:Y:S04]  /*3370*/  ATOMS.OR RZ, [UR5+0x18], R0 ;  /* 0x00001800ffff798c */ /* 0x0003e8000b000005 */
[----:B------:R1:W-:Y:S01]  /*3380*/  STS [UR6+0x150], R4 ;  /* 0x00015004ff007988 */ /* 0x0003e20008000806 */
[----:B------:R-:W-:Y:S05]  /*3390*/  BRA `(.L_x_59) ;  /* 0x0000000000107947 */ /* 0x000fea0003800000 */
.L_x_58:
[----:B------:R-:W-:Y:S02]  /*33a0*/  MOV R0, 0xffffffff ;  /* 0xffffffff00007802 */ /* 0x000fe40000000f00 */
[----:B------:R-:W-:-:S03]  /*33b0*/  MOV R4, 0x33e0 ;  /* 0x000033e000047802 */ /* 0x000fc60000000f00 */
[----:B------:R1:W-:Y:S04]  /*33c0*/  STS [UR6+0x150], R0 ;  /* 0x00015000ff007988 */ /* 0x0003e80008000806 */
[----:B-1---5:R-:W-:Y:S05]  /*33d0*/  CALL.REL.NOINC `($__internal_1_$__cuda_sm10x_tcgen05_guardrail_trap_phase_invalid_during_alloc) ;  /* 0x0000005000307944 */ /* 0x022fea0003c00000 */
.L_x_59:
[----:B------:R-:W-:Y:S05]  /*33e0*/  WARPSYNC.ALL ;  /* 0x0000000000007948 */ /* 0x000fea0003800000 */
[----:B------:R-:W2:Y:S01]  /*33f0*/  S2UR UR4, SR_CgaCtaId ;  /* 0x00000000000479c3 */ /* 0x000ea20000008800 */
[----:B------:R-:W-:Y:S01]  /*3400*/  UMOV UR41, 0x400 ;  /* 0x0000040000297882 */ /* 0x000fe20000000000 */
[----:B------:R-:W-:-:S06]  /*3410*/  NOP ;  /* 0x0000000000007918 */ /* 0x000fcc0000000000 */
[----:B------:R-:W-:Y:S06]  /*3420*/  BAR.ARV 0x6, 0xa0 ;  /* 0x0182800000007b1d */ /* 0x000fec0000002000 */
[----:B------:R-:W3:Y:S01]  /*3430*/  LDCU UR6, c[0x0][0x38c] ;  /* 0x00007180ff0677ac */ /* 0x000ee20008000800 */
[----:B------:R-:W-:Y:S01]  /*3440*/  LOP3.LUT R2, R2, 0xffff, RZ, 0xc0, !PT ;  /* 0x0000ffff02027812 */ /* 0x000fe200078ec0ff */
[----:B------:R-:W-:Y:S01]  /*3450*/  IMAD.MOV.U32 R11, RZ, RZ, 0x1 ;  /* 0x00000001ff0b7424 */ /* 0x000fe200078e00ff */
[----:B------:R-:W-:Y:S01]  /*3460*/  CS2R R8, SRZ ;  /* 0x0000000000087805 */ /* 0x000fe2000001ff00 */
[----:B------:R-:W4:Y:S01]  /*3470*/  LDCU UR7, c[0x0][0x38c] ;  /* 0x00007180ff0777ac */ /* 0x000f220008000800 */
[----:B------:R-:W-:Y:S01]  /*3480*/  R2UR UR42, R2 ;  /* 0x00000000022a72ca */ /* 0x000fe200000e0000 */
[----:B------:R-:W-:Y:S01]  /*3490*/  IMAD.MOV.U32 R10, RZ, RZ, RZ ;  /* 0x000000ffff0a7224 */ /* 0x000fe200078e00ff */
[----:B------:R-:W-:Y:S01]  /*34a0*/  UMOV UR45, URZ ;  /* 0x000000ff002d7c82 */ /* 0x000fe20008000000 */
[----:B------:R-:W-:Y:S01]  /*34b0*/  UMOV UR39, URZ ;  /* 0x000000ff00277c82 */ /* 0x000fe20008000000 */
[----:B--2---:R-:W-:Y:S01]  /*34c0*/  ULEA UR41, UR4, UR41, 0x18 ;  /* 0x0000002904297291 */ /* 0x004fe2000f8ec0ff */
[----:B------:R-:W-:Y:S01]  /*34d0*/  UMOV UR62, 0x0 ;  /* 0x00000000003e7882 */ /* 0x000fe20000000000 */
[----:B------:R-:W-:-:S02]  /*34e0*/  UMOV UR63, 0x4100490 ;  /* 0x04100490003f7882 */ /* 0x000fc40000000000 */
[----:B------:R-:W-:Y:S02]  /*34f0*/  UIADD3 UR5, UPT, UPT, UR41, 0x3400, URZ ;  /* 0x0000340029057890 */ /* 0x000fe4000fffe0ff */
[----:B------:R-:W-:Y:S02]  /*3500*/  UIADD3 UR4, UPT, UPT, UR41, 0x1b400, URZ ;  /* 0x0001b40029047890 */ /* 0x000fe4000fffe0ff */
[----:B---3--:R-:W-:Y:S01]  /*3510*/  UIADD3 UR6, UPT, UPT, UR6, 0x7f, URZ ;  /* 0x0000007f06067890 */ /* 0x008fe2000fffe0ff */
[----:B-1----:R-:W1:Y:S01]  /*3520*/  LDS R0, [UR41+0x150] ;  /* 0x00015029ff007984 */ /* 0x002e620008000800 */
[----:B------:R-:W-:Y:S02]  /*3530*/  USHF.R.U32.HI UR5, URZ, 0x4, UR5 ;  /* 0x00000004ff057899 */ /* 0x000fe40008011605 */
[----:B------:R-:W-:Y:S02]  /*3540*/  USHF.R.S32.HI UR47, URZ, 0x1f, UR6 ;  /* 0x0000001fff2f7899 */ /* 0x000fe40008011406 */
[----:B------:R-:W-:-:S02]  /*3550*/  USHF.R.U32.HI UR4, URZ, 0x4, UR4 ;  /* 0x00000004ff047899 */ /* 0x000fc40008011604 */
[----:B------:R-:W-:Y:S02]  /*3560*/  ULEA.HI UR47, UR47, UR6, URZ, 0x7 ;  /* 0x000000062f2f7291 */ /* 0x000fe4000f8f38ff */
[----:B------:R-:W-:Y:S02]  /*3570*/  ULOP3.LUT UR5, UR5, 0x3fff, URZ, 0xc0, !UPT ;  /* 0x00003fff05057892 */ /* 0x000fe4000f8ec0ff */
[----:B------:R-:W-:Y:S02]  /*3580*/  USHF.R.S32.HI UR47, URZ, 0x7, UR47 ;  /* 0x00000007ff2f7899 */ /* 0x000fe4000801142f */
[----:B------:R-:W-:Y:S02]  /*3590*/  ULOP3.LUT UR4, UR4, 0x3fff, URZ, 0xc0, !UPT ;  /* 0x00003fff04047892 */ /* 0x000fe4000f8ec0ff */
[----:B------:R-:W-:Y:S01]  /*35a0*/  UISETP.LT.AND UP0, UPT, UR47, 0x1, UPT ;  /* 0x000000012f00788c */ /* 0x000fe2000bf01270 */
[----:B------:R-:W-:Y:S01]  /*35b0*/  UMOV UR60, 0x0 ;  /* 0x00000000003c7882 */ /* 0x000fe20000000000 */
[----:B------:R-:W-:-:S02]  /*35c0*/  UMOV UR61, 0x4100490 ;  /* 0x04100490003d7882 */ /* 0x000fc40000000000 */
[----:B------:R-:W-:Y:S01]  /*35d0*/  USEL UR64, UR47, 0x1, !UP0 ;  /* 0x000000012f407887 */ /* 0x000fe2000c000000 */
[----:B------:R-:W-:Y:S01]  /*35e0*/  UMOV UR58, 0x0 ;  /* 0x00000000003a7882 */ /* 0x000fe20000000000 */
[----:B------:R-:W-:Y:S01]  /*35f0*/  UMOV UR59, 0x4100490 ;  /* 0x04100490003b7882 */ /* 0x000fe20000000000 */
[----:B------:R-:W-:Y:S01]  /*3600*/  UMOV UR56, 0x0 ;  /* 0x0000000000387882 */ /* 0x000fe20000000000 */
[----:B------:R-:W-:Y:S01]  /*3610*/  UMOV UR57, 0x4100490 ;  /* 0x0410049000397882 */ /* 0x000fe20000000000 */
[----:B------:R-:W-:Y:S01]  /*3620*/  UMOV UR54, 0x0 ;  /* 0x0000000000367882 */ /* 0x000fe20000000000 */
[----:B------:R-:W-:Y:S01]  /*3630*/  UMOV UR55, 0x4100490 ;  /* 0x0410049000377882 */ /* 0x000fe20000000000 */
[----:B------:R-:W-:Y:S01]  /*3640*/  UMOV UR52, 0x0 ;  /* 0x0000000000347882 */ /* 0x000fe20000000000 */
[----:B------:R-:W-:Y:S01]  /*3650*/  UMOV UR53, 0x4100490 ;  /* 0x0410049000357882 */ /* 0x000fe20000000000 */
[----:B------:R-:W-:Y:S02]  /*3660*/  ULOP3.LUT UR43, UR5, 0x10000, URZ, 0xfc, !UPT ;  /* 0x00010000052b7892 */ /* 0x000fe4000f8efcff */
[----:B------:R-:W-:-:S02]  /*3670*/  ULOP3.LUT UR44, UR4, 0x10000, URZ, 0xfc, !UPT ;  /* 0x00010000042c7892 */ /* 0x000fc4000f8efcff */
[----:B------:R-:W-:Y:S02]  /*3680*/  UIADD3 UR64, UPT, UPT, -UR64, URZ, URZ ;  /* 0x000000ff40407290 */ /* 0x000fe4000fffe1ff */
[----:B----4-:R-:W-:Y:S01]  /*3690*/  UISETP.GE.AND UP4, UPT, UR7, 0x1, UPT ;  /* 0x000000010700788c */ /* 0x010fe2000bf86270 */
[----:B------:R-:W-:Y:S01]  /*36a0*/  UMOV UR50, 0x0 ;  /* 0x0000000000327882 */ /* 0x000fe20000000000 */
[----:B------:R-:W-:Y:S01]  /*36b0*/  UMOV UR51, 0x4100490 ;  /* 0x0410049000337882 */ /* 0x000fe20000000000 */
[----:B------:R-:W-:Y:S01]  /*36c0*/  UMOV UR48, 0x0 ;  /* 0x0000000000307882 */ /* 0x000fe20000000000 */
[----:B-1----:R-:W-:Y:S01]  /*36d0*/  R2UR UR65, R0 ;  /* 0x00000000004172ca */ /* 0x002fe200000e0000 */
[----:B------:R-:W-:-:S14]  /*36e0*/  UMOV UR49, 0x4100490 ;  /* 0x0410049000317882 */ /* 0x000fdc0000000000 */
.L_x_68:
[----:B------:R-:W-:Y:S02]  /*36f0*/  LEA R0, R10, UR41, 0x3 ;  /* 0x000000290a007c11 */ /* 0x000fe4000f8e18ff */
[----:B------:R-:W-:Y:S02]  /*3700*/  SHF.L.U32 R2, R9, 0x1f, RZ ;  /* 0x0000001f09027819 */ /* 0x000fe400000006ff */
[----:B------:R-:W-:Y:S01]  /*3710*/  PLOP3.LUT P0, PT, PT, PT, UP4, 0x80, 0x8 ;  /* 0x000000000008781c */ /* 0x000fe20003f0f048 */
[----:B------:R-:W-:Y:S01]  /*3720*/  VIADD R3, R0, 0xb0 ;  /* 0x000000b000037836 */ /* 0x000fe20000000000 */
[----:B-1----:R-:W1:Y:S02]  /*3730*/  SYNCS.PHASECHK.TRANS64.TRYWAIT P1, [R0+URZ+0xa0], R2 ;  /* 0x0000a002000075a7 */ /* 0x002e6400080211ff */
[----:B-1-3--:R-:W-:Y:S09]  /*3740*/  @!P1 BRA `(.L_x_62) ;  /* 0x0000004400c89947 */ /* 0x00aff20003800000 */
.L_x_143:
[----:B------:R-:W-:Y:S01]  /*3750*/  LEA R4, R10, UR41, 0x4 ;  /* 0x000000290a047c11 */ /* 0x000fe2000f8e20ff */
[----:B------:R-:W-:Y:S01]  /*3760*/  @UP4 ULEA UR4, UR39, UR41, 0x3 ;  /* 0x0000002927044291 */ /* 0x000fe2000f8e18ff */
[----:B------:R-:W-:Y:S01]  /*3770*/  PLOP3.LUT P2, PT, PT, PT, PT, 0x80, 0x8 ;  /* 0x000000000008781c */ /* 0x000fe20003f4f070 */
[----:B------:R-:W-:Y:S01]  /*3780*/  ULEA UR46, UR45, UR41, 0x3 ;  /* 0x000000292d2e7291 */ /* 0x000fe2000f8e18ff */
[----:B------:R-:W-:Y:S02]  /*3790*/  PRMT R3, RZ, 0x654, R3 ;  /* 0x00000654ff037816 */ /* 0x000fe40000000003 */
[----:B------:R-:W2:Y:S01]  /*37a0*/  LDS.128 R4, [R4+0x130] ;  /* 0x0001300004047984 */ /* 0x000ea20000000c00 */
[----:B-1----:R-:W-:Y:S02]  /*37b0*/  @P0 SHF.L.U32 R2, R8, 0x1f, RZ ;  /* 0x0000001f08020819 */ /* 0x002fe400000006ff */
[----:B------:R-:W-:Y:S01]  /*37c0*/  SHF.L.U32 R0, R11, 0x1f, RZ ;  /* 0x0000001f0b007819 */ /* 0x000fe200000006ff */
[----:B------:R-:W-:Y:S01]  /*37d0*/  @!PT LDS RZ, [RZ] ;  /* 0x00000000fffff984 */ /* 0x000fe20000000800 */
[----:B------:R-:W-:Y:S01]  /*37e0*/  @!PT LDS RZ, [RZ] ;  /* 0x00000000fffff984 */ /* 0x000fe20000000800 */
[----:B------:R-:W-:Y:S01]  /*37f0*/  @!PT LDS RZ, [RZ] ;  /* 0x00000000fffff984 */ /* 0x000fe20000000800 */
[----:B------:R-:W-:Y:S01]  /*3800*/  @!PT LDS RZ, [RZ] ;  /* 0x00000000fffff984 */ /* 0x000fe20000000800 */
[----:B------:R1:W-:Y:S06]  /*3810*/  MEMBAR.ALL.CTA ;  /* 0x0000000000007992 */ /* 0x0003ec0000008000 */
[----:B-1----:R-:W1:Y:S02]  /*3820*/  FENCE.VIEW.ASYNC.S ;  /* 0x00000000000073c6 */ /* 0x002e640000000000 */
[----:B-1----:R1:W-:Y:S01]  /*3830*/  SYNCS.ARRIVE.TRANS64.RED.A1T0 RZ, [R3+URZ], RZ ;  /* 0x000000ff03ff79a7 */ /* 0x0023e200081004ff */
[----:B------:R1:W3:Y:S01]  /*3840*/  @P0 SYNCS.PHASECHK.TRANS64.TRYWAIT P2, [UR4], R2 ;  /* 0x00000002ff0005a7 */ /* 0x0002e20008041104 */
[----:B------:R-:W-:Y:S01]  /*3850*/  ULEA.HI UR4, UR45, UR45, URZ, 0x1 ;  /* 0x0000002d2d047291 */ /* 0x000fe2000f8f08ff */
[----:B--2---:R-:W-:-:S03]  /*3860*/  LOP3.LUT P1, RZ, R6, 0x1, RZ, 0xc0, !PT ;  /* 0x0000000106ff7812 */ /* 0x004fc6000782c0ff */
[----:B------:R-:W-:Y:S02]  /*3870*/  USHF.L.U32 UR5, UR4, 0x5, URZ ;  /* 0x0000000504057899 */ /* 0x000fe400080006ff */
[----:B------:R-:W-:Y:S02]  /*3880*/  ULOP3.LUT UR36, UR4, 0xffe, URZ, 0xc0, !UPT ;  /* 0x00000ffe04247892 */ /* 0x000fe4000f8ec0ff */
[----:B------:R-:W-:Y:S02]  /*3890*/  ULOP3.LUT UR4, UR5, 0xffffffc0, URZ, 0xc0, !UPT ;  /* 0xffffffc005047892 */ /* 0x000fe4000f8ec0ff */
[----:B------:R-:W-:Y:S02]  /*38a0*/  UIADD3 UR36, UPT, UPT, -UR36, UR45, URZ ;  /* 0x0000002d24247290 */ /* 0x000fe4000fffe1ff */
[----:B------:R-:W-:Y:S01]  /*38b0*/  UIADD3 UR4, UPT, UPT, UR65, UR4, URZ ;  /* 0x0000000441047290 */ /* 0x000fe2000fffe0ff */
[----:B------:R-:W2:Y:S03]  /*38c0*/  SYNCS.PHASECHK.TRANS64.TRYWAIT P0, [UR46+0xe0], R0 ;  /* 0x0000e000ff0075a7 */ /* 0x000ea6000800112e */
[----:B------:R-:W-:Y:S01]  /*38d0*/  ULEA UR36, UR36, UR4, 0x14 ;  /* 0x0000000424247291 */ /* 0x000fe2000f8ea0ff */
[----:B-123--:R-:W-:Y:S11]  /*38e0*/  @!P0 BRA `(.L_x_63) ;  /* 0x0000004400748947 */ /* 0x00eff60003800000 */
.L_x_145:
[----:B------:R-:W-:Y:S01]  /*38f0*/  IADD3 R10, PT, PT, R10, 0x1, RZ ;  /* 0x000000010a0a7810 */ /* 0x000fe20007ffe0ff */
[----:B------:R-:W-:Y:S06]  /*3900*/  BRA.U !UP4, `(.L_x_64) ;  /* 0x000000050c107547 */ /* 0x000fec000b800000 */
[----:B------:R-:W-:Y:S01]  /*3910*/  UPLOP3.LUT UP2, UPT, UPT, UPT, UPT, 0x40, 0x4 ;  /* 0x000000000004789c */ /* 0x000fe20003f4e870 */
[----:B------:R-:W-:Y:S01]  /*3920*/  UMOV UR38, UR64 ;  /* 0x0000004000267c82 */ /* 0x000fe20008000000 */
[----:B------:R-:W-:Y:S01]  /*3930*/  UMOV UR37, UR47 ;  /* 0x0000002f00257c82 */ /* 0x000fe20008000000 */
[----:B------:R-:W-:-:S08]  /*3940*/  UMOV UR5, UR39 ;  /* 0x0000002700057c82 */ /* 0x000fd00008000000 */
.L_x_67:
[----:B------:R-:W-:Y:S02]  /*3950*/  UIADD3 UR38, UPT, UPT, UR38, 0x1, URZ ;  /* 0x0000000126267890 */ /* 0x000fe4000fffe0ff */
[----:B------:R-:W-:Y:S02]  /*3960*/  ULEA UR7, UR5, UR41, 0x3 ;  /* 0x0000002905077291 */ /* 0x000fe4000f8e18ff */
[----:B------:R-:W-:Y:S01]  /*3970*/  UISETP.NE.AND UP3, UPT, UR38, URZ, UPT ;  /* 0x000000ff2600728c */ /* 0x000fe2000bf65270 */
[----:B--23--:R-:W-:Y:S10]  /*3980*/  @P2 BRA `(.L_x_65) ;  /* 0x00000000000c2947 */ /* 0x00cff40003800000 */
[----:B-1----:R-:W-:Y:S04]  /*3990*/  SHF.L.U32 R2, R8, 0x1f, RZ ;  /* 0x0000001f08027819 */ /* 0x002fe800000006ff */
[----:B------:R-:W1:Y:S02]  /*39a0*/  SYNCS.PHASECHK.TRANS64.TRYWAIT P0, [UR7], R2 ;  /* 0x00000002ff0075a7 */ /* 0x000e640008001107 */
[----:B-1----:R-:W-:Y:S05]  /*39b0*/  @!P0 BRA `(.L_x_66) ;  /* 0x0000004400588947 */ /* 0x002fea0003800000 */
.L_x_65:
[----:B------:R-:W-:Y:S01]  /*39c0*/  UISETP.NE.AND UP0, UPT, UR37, 0x1, UPT ;  /* 0x000000012500788c */ /* 0x000fe2000bf05270 */
[----:B------:R-:W-:Y:S01]  /*39d0*/  PLOP3.LUT P2, PT, PT, PT, PT, 0x80, 0x8 ;  /* 0x000000000008781c */ /* 0x000fe20003f4f070 */
[----:B------:R-:W-:Y:S02]  /*39e0*/  UIADD3 UR4, UPT, UPT, UR5, 0x1, URZ ;  /* 0x0000000105047890 */ /* 0x000fe4000fffe0ff */
[----:B------:R-:W-:Y:S02]  /*39f0*/  UIADD3 UR40, UPT, UPT, UR7, 0x30, URZ ;  /* 0x0000003007287890 */ /* 0x000fe4000fffe0ff */
[----:B------:R-:W-:Y:S01]  /*3a00*/  UISETP.NE.AND UP1, UPT, UR4, 0x6, UPT ;  /* 0x000000060400788c */ /* 0x000fe2000bf25270 */
[----:B------:R-:W-:Y:S01]  /*3a10*/  PLOP3.LUT P0, PT, PT, PT, UP0, 0x80, 0x8 ;  /* 0x000000000008781c */ /* 0x000fe20003f0f008 */
[----:B------:R-:W-:Y:S02]  /*3a20*/  UIADD3 UR37, UPT, UPT, UR37, -0x1, URZ ;  /* 0xffffffff25257890 */ /* 0x000fe4000fffe0ff */
[----:B------:R-:W-:Y:S02]  /*3a30*/  USEL UR6, URZ, 0x1, UP1 ;  /* 0x00000001ff067887 */ /* 0x000fe40008800000 */
[----:B------:R-:W-:Y:S01]  /*3a40*/  USEL UR39, UR4, URZ, UP1 ;  /* 0x000000ff04277287 */ /* 0x000fe20008800000 */
[----:B------:R-:W-:Y:S01]  /*3a50*/  UMOV UR7, 0x40004040 ;  /* 0x4000404000077882 */ /* 0x000fe20000000000 */
[----:B------:R-:W-:Y:S02]  /*3a60*/  UMOV UR35, 0x40004040 ;  /* 0x4000404000237882 */ /* 0x000fe40000000000 */
[----:B------:R-:W-:Y:S01]  /*3a70*/  @UP0 ULEA UR4, UR39, UR41, 0x3 ;  /* 0x0000002927040291 */ /* 0x000fe2000f8e18ff */
[----:B------:R-:W-:Y:S01]  /*3a80*/  LOP3.LUT R8, R8, UR6, RZ, 0x3c, !PT ;  /* 0x0000000608087c12 */ /* 0x000fe2000f8e3cff */
[----:B------:R-:W-:Y:S01]  /*3a90*/  ULEA UR6, UR5, UR44, 0xa ;  /* 0x0000002c05067291 */ /* 0x000fe2000f8e50ff */
[----:B------:R-:W-:Y:S02]  /*3aa0*/  UMOV UR33, 0x40004040 ;  /* 0x4000404000217882 */ /* 0x000fe40000000000 */
[----:B-1----:R-:W-:Y:S01]  /*3ab0*/  @P0 SHF.L.U32 R0, R8, 0x1f, RZ ;  /* 0x0000001f08000819 */ /* 0x002fe200000006ff */
[----:B------:R-:W-:Y:S02]  /*3ac0*/  UIADD3 UR34, UPT, UPT, UR6, 0x2, URZ ;  /* 0x0000000206227890 */ /* 0x000fe4000fffe0ff */
[----:B------:R-:W-:Y:S01]  /*3ad0*/  UIADD3 UR30, UPT, UPT, UR6, 0x4, URZ ;  /* 0x00000004061e7890 */ /* 0x000fe2000fffe0ff */
[----:B------:R2:W3:Y:S01]  /*3ae0*/  @P0 SYNCS.PHASECHK.TRANS64.TRYWAIT P2, [UR4], R0 ;  /* 0x00000000ff0005a7 */ /* 0x0004e20008041104 */
[----:B------:R-:W-:Y:S02]  /*3af0*/  ULEA UR4, UR5, UR43, 0xa ;  /* 0x0000002b05047291 */ /* 0x000fe4000f8e50ff */
[----:B------:R-:W-:Y:S02]  /*3b00*/  UIADD3 UR26, UPT, UPT, UR6, 0x6, URZ ;  /* 0x00000006061a7890 */ /* 0x000fe4000fffe0ff */
        /* <DEDUP_REMOVED lines=10> */
[----:B------:R-:W-:Y:S01]  /*3bb0*/  UIADD3 UR8, UPT, UPT, UR4, 0x206, URZ ;  /* 0x0000020604087890 */ /* 0x000fe2000fffe0ff */
[----:B------:R-:W-:Y:S01]  /*3bc0*/  UMOV UR5, 0x40004040 ;  /* 0x4000404000057882 */ /* 0x000fe20000000000 */
[----:B------:R-:W-:Y:S01]  /*3bd0*/  UMOV UR31, 0x40004040 ;  /* 0x40004040001f7882 */ /* 0x000fe20000000000 */
[----:B------:R1:W-:Y:S01]  /*3be0*/  UTCHMMA gdesc[UR4], gdesc[UR6], tmem[UR36], tmem[UR62], idesc[UR63], UP2 ;  /* 0x00ff3e06040075ea */ /* 0x0003e20009000024 */
[----:B------:R-:W-:Y:S01]  /*3bf0*/  UPLOP3.LUT UP2, UPT, UPT, UPT, UPT, 0x80, 0x8 ;  /* 0x000000000008789c */ /* 0x000fe20003f4f070 */
[----:B------:R2:W-:Y:S01]  /*3c00*/  UTCHMMA gdesc[UR32], gdesc[UR34], tmem[UR36], tmem[UR60], idesc[UR61], UPT ;  /* 0x00ff3c22200075ea */ /* 0x0005e2000b800024 */
[----:B------:R-:W-:Y:S01]  /*3c10*/  UMOV UR29, 0x40004040 ;  /* 0x40004040001d7882 */ /* 0x000fe20000000000 */
[----:B------:R-:W-:Y:S01]  /*3c20*/  UMOV UR27, 0x40004040 ;  /* 0x40004040001b7882 */ /* 0x000fe20000000000 */
        /* <DEDUP_REMOVED lines=12> */
[----:B------:R-:W-:Y:S01]  /*3cf0*/  UMOV UR9, 0x40004040 ;  /* 0x4000404000097882 */ /* 0x000fe20000000000 */
[----:B------:R2:W-:Y:S01]  /*3d00*/  UTCHMMA gdesc[UR12], gdesc[UR14], tmem[UR36], tmem[UR50], idesc[UR51], UPT ;  /* 0x00ff320e0c0075ea */ /* 0x0005e2000b800024 */
[----:B------:R2:W-:Y:S01]  /*3d10*/  UTCHMMA gdesc[UR8], gdesc[UR10], tmem[UR36], tmem[UR48], idesc[UR49], UPT ;  /* 0x00ff300a080075ea */ /* 0x0005e2000b800024 */
[----:B------:R2:W-:Y:S01]  /*3d20*/  UTCBAR.MULTICAST [UR40], URZ, UR42 ;  /* 0x000000ff280073e9 */ /* 0x0005e2000800082a */
[----:B-1----:R-:W-:Y:S01]  /*3d30*/  UMOV UR5, UR39 ;  /* 0x0000002700057c82 */ /* 0x002fe20008000000 */
[----:B------:R-:W-:Y:S05]  /*3d40*/  BRA.U UP3, `(.L_x_67) ;  /* 0xfffffffd03007547 */ /* 0x000fea000b83ffff */
.L_x_64:
[----:B------:R-:W-:Y:S01]  /*3d50*/  UIADD3 UR4, UPT, UPT, UR45, 0x1, URZ ;  /* 0x000000012d047890 */ /* 0x000fe2000fffe0ff */
[C---:B------:R-:W-:Y:S01]  /*3d60*/  ISETP.NE.AND P0, PT, R10.reuse, 0x2, PT ;  /* 0x000000020a00780c */ /* 0x040fe20003f05270 */
[----:B------:R-:W-:Y:S02]  /*3d70*/  UIADD3 UR5, UPT, UPT, UR46, 0xc0, URZ ;  /* 0x000000c02e057890 */ /* 0x000fe4000fffe0ff */
[----:B------:R-:W-:Y:S01]  /*3d80*/  UISETP.NE.AND UP0, UPT, UR4, 0x4, UPT ;  /* 0x000000040400788c */ /* 0x000fe2000bf05270 */
[----:B-12---:R-:W-:Y:S02]  /*3d90*/  SEL R0, RZ, 0x1, P0 ;  /* 0x00000001ff007807 */ /* 0x006fe40000000000 */
[----:B------:R-:W-:Y:S01]  /*3da0*/  SEL R10, R10, RZ, P0 ;  /* 0x000000ff0a0a7207 */ /* 0x000fe20000000000 */
[----:B------:R-:W-:Y:S01]  /*3db0*/  USEL UR6, URZ, 0x1, UP0 ;  /* 0x00000001ff067887 */ /* 0x000fe20008000000 */
[----:B------:R-:W-:Y:S01]  /*3dc0*/  LOP3.LUT R9, R9, R0, RZ, 0x3c, !PT ;  /* 0x0000000009097212 */ /* 0x000fe200078e3cff */
[----:B------:R-:W-:Y:S01]  /*3dd0*/  USEL UR45, UR4, URZ, UP0 ;  /* 0x000000ff042d7287 */ /* 0x000fe20008000000 */
[----:B------:R1:W-:Y:S03]  /*3de0*/  UTCBAR [UR5], URZ ;  /* 0x000000ff050073e9 */ /* 0x0003e600080000ff */
[----:B------:R-:W-:Y:S01]  /*3df0*/  LOP3.LUT R11, R11, UR6, RZ, 0x3c, !PT ;  /* 0x000000060b0b7c12 */ /* 0x000fe2000f8e3cff */
[----:B------:R-:W-:Y:S07]  /*3e00*/  @P1 BRA `(.L_x_68) ;  /* 0xfffffff800381947 */ /* 0x000fee000383ffff */
[----:B------:R-:W2:Y:S01]  /*3e10*/  S2UR UR8, SR_CgaCtaId ;  /* 0x00000000000879c3 */ /* 0x000ea20000008800 */
[----:B------:R-:W-:Y:S01]  /*3e20*/  ELECT P0, URZ, PT ;  /* 0x0000000000ff782f */ /* 0x000fe20003800000 */
[----:B------:R-:W-:Y:S01]  /*3e30*/  IMAD.MOV.U32 R0, RZ, RZ, 0x1 ;  /* 0x00000001ff007424 */ /* 0x000fe200078e00ff */
[----:B------:R-:W-:Y:S01]  /*3e40*/  UIADD3 UR41, UPT, UPT, UR41, 0xe0, URZ ;  /* 0x000000e029297890 */ /* 0x000fe2000fffe0ff */
[----:B------:R-:W-:Y:S01]  /*3e50*/  SHF.L.U32 R2, R11, 0x1f, RZ ;  /* 0x0000001f0b027819 */ /* 0x000fe200000006ff */
[----:B------:R-:W-:-:S03]  /*3e60*/  UMOV UR4, 0x40 ;  /* 0x0000004000047882 */ /* 0x000fc60000000000 */
[----:B------:R-:W-:Y:S01]  /*3e70*/  UVIRTCOUNT.DEALLOC.SMPOOL 0x80 ;  /* 0x000000800000784c */ /* 0x000fe20000000000 */
[----:B--2---:R-:W-:Y:S02]  /*3e80*/  ULEA UR8, UR8, UR4, 0x18 ;  /* 0x0000000408087291 */ /* 0x004fe4000f8ec0ff */
[----:B------:R-:W-:-:S07]  /*3e90*/  ULEA UR4, UR45, UR41, 0x3 ;  /* 0x000000292d047291 */ /* 0x000fce000f8e18ff */
[----:B------:R2:W-:Y:S02]  /*3ea0*/  @P0 STS.U8 [UR8+0x1c], R0 ;  /* 0x00001c00ff000988 */ /* 0x0005e40008000008 */
[----:B------:R-:W4:Y:S02]  /*3eb0*/  SYNCS.PHASECHK.TRANS64.TRYWAIT P0, [UR4], R2 ;  /* 0x00000002ff0075a7 */ /* 0x000f240008001104 */
[----:B--2-4-:R-:W-:Y:S05]  /*3ec0*/  @!P0 BRA `(.L_x_69) ;  /* 0x00000040002c8947 */ /* 0x014fea0003800000 */
.L_x_148:
[----:B------:R-:W-:-:S04]  /*3ed0*/  UIADD3 UR4, UPT, UPT, UR45, 0x1, URZ ;  /* 0x000000012d047890 */ /* 0x000fc8000fffe0ff */
[----:B------:R-:W-:-:S04]  /*3ee0*/  UISETP.NE.AND UP0, UPT, UR4, 0x4, UPT ;  /* 0x000000040400788c */ /* 0x000fc8000bf05270 */
[----:B------:R-:W-:Y:S02]  /*3ef0*/  USEL UR6, URZ, 0x1, UP0 ;  /* 0x00000001ff067887 */ /* 0x000fe40008000000 */
[----:B------:R-:W-:-:S04]  /*3f00*/  USEL UR4, UR4, URZ, UP0 ;  /* 0x000000ff04047287 */ /* 0x000fc80008000000 */
[----:B-1----:R-:W-:Y:S01]  /*3f10*/  ULEA UR5, UR4, UR41, 0x3 ;  /* 0x0000002904057291 */ /* 0x002fe2000f8e18ff */
[----:B--2---:R-:W-:-:S04]  /*3f20*/  LOP3.LUT R2, R11, UR6, RZ, 0x3c, !PT ;  /* 0x000000060b027c12 */ /* 0x004fc8000f8e3cff */
[----:B------:R-:W-:-:S04]  /*3f30*/  SHF.L.U32 R3, R2, 0x1f, RZ ;  /* 0x0000001f02037819 */ /* 0x000fc800000006ff */
[----:B------:R-:W1:Y:S02]  /*3f40*/  SYNCS.PHASECHK.TRANS64.TRYWAIT P0, [UR5], R3 ;  /* 0x00000003ff0075a7 */ /* 0x000e640008001105 */
[----:B-1----:R-:W-:Y:S05]  /*3f50*/  @!P0 BRA `(.L_x_70) ;  /* 0x0000004000208947 */ /* 0x002fea0003800000 */
.L_x_150:
        /* <DEDUP_REMOVED lines=9> */
.L_x_152:
[----:B------:R-:W-:-:S04]  /*3ff0*/  UIADD3 UR4, UPT, UPT, UR4, 0x1, URZ ;  /* 0x0000000104047890 */ /* 0x000fc8000fffe0ff */
[----:B------:R-:W-:-:S04]  /*4000*/  UISETP.NE.AND UP0, UPT, UR4, 0x4, UPT ;  /* 0x000000040400788c */ /* 0x000fc8000bf05270 */
[----:B------:R-:W-:Y:S02]  /*4010*/  USEL UR5, URZ, 0x1, UP0 ;  /* 0x00000001ff057887 */ /* 0x000fe40008000000 */
[----:B------:R-:W-:-:S04]  /*4020*/  USEL UR4, UR4, URZ, UP0 ;  /* 0x000000ff04047287 */ /* 0x000fc80008000000 */
[----:B------:R-:W-:Y:S01]  /*4030*/  ULEA UR4, UR4, UR41, 0x3 ;  /* 0x0000002904047291 */ /* 0x000fe2000f8e18ff */
[----:B------:R-:W-:-:S04]  /*4040*/  LOP3.LUT R2, R2, UR5, RZ, 0x3c, !PT ;  /* 0x0000000502027c12 */ /* 0x000fc8000f8e3cff */
[----:B------:R-:W-:-:S04]  /*4050*/  SHF.L.U32 R2, R2, 0x1f, RZ ;  /* 0x0000001f02027819 */ /* 0x000fc800000006ff */
[----:B------:R-:W2:Y:S02]  /*4060*/  SYNCS.PHASECHK.TRANS64.TRYWAIT P0, [UR4], R2 ;  /* 0x00000002ff0075a7 */ /* 0x000ea40008001104 */
[----:B--2---:R-:W-:Y:S05]  /*4070*/  @!P0 BRA `(.L_x_72) ;  /* 0x0000004000088947 */ /* 0x004fea0003800000 */
.L_x_154:
[----:B------:R-:W-:Y:S01]  /*4080*/  NOP ;  /* 0x0000000000007918 */ /* 0x000fe20000000000 */
[----:B-1----:R-:W1:Y:S01]  /*4090*/  LDS R0, [UR8+0x14] ;  /* 0x00001408ff007984 */ /* 0x002e620008000800 */
[----:B------:R-:W-:Y:S01]  /*40a0*/  ULOP3.LUT UR4, UR65, 0xffff, URZ, 0xc0, !UPT ;  /* 0x0000ffff41047892 */ /* 0x000fe2000f8ec0ff */
[----:B------:R-:W-:Y:S01]  /*40b0*/  UMOV UR5, 0xffff ;  /* 0x0000ffff00057882 */ /* 0x000fe20000000000 */
[----:B------:R-:W-:Y:S02]  /*40c0*/  UMOV UR6, 0x1 ;  /* 0x0000000100067882 */ /* 0x000fe40000000000 */
[----:B------:R-:W-:-:S04]  /*40d0*/  USHF.R.U32.HI UR4, URZ, 0x5, UR4 ;  /* 0x00000005ff047899 */ /* 0x000fc80008011604 */
[----:B------:R-:W-:Y:S02]  /*40e0*/  USHF.L.U32 UR5, UR5, UR4, URZ ;  /* 0x0000000405057299 */ /* 0x000fe400080006ff */
[----:B------:R-:W-:-:S04]  /*40f0*/  USHF.L.U32 UR4, UR6, UR4, URZ ;  /* 0x0000000406047299 */ /* 0x000fc800080006ff */
[----:B-1----:R-:W-:-:S04]  /*4100*/  LOP3.LUT R0, R0, UR5, RZ, 0xc0, !PT ;  /* 0x0000000500007c12 */ /* 0x002fc8000f8ec0ff */
[----:B------:R-:W-:-:S13]  /*4110*/  ISETP.NE.AND P0, PT, R0, UR5, PT ;  /* 0x0000000500007c0c */ /* 0x000fda000bf05270 */
[----:B------:R-:W-:Y:S05]  /*4120*/  @P0 BRA `(.L_x_73) ;  /* 0x0000000000580947 */ /* 0x000fea0003800000 */
[----:B------:R-:W1:Y:S02]  /*4130*/  LDS R0, [UR8+0x18] ;  /* 0x00001808ff007984 */ /* 0x000e640008000800 */
[----:B-1----:R-:W-:-:S04]  /*4140*/  LOP3.LUT R0, R0, UR4, RZ, 0xc0, !PT ;  /* 0x0000000400007c12 */ /* 0x002fc8000f8ec0ff */
[----:B------:R-:W-:-:S13]  /*4150*/  ISETP.NE.AND P0, PT, R0, UR4, PT ;  /* 0x0000000400007c0c */ /* 0x000fda000bf05270 */
[----:B------:R-:W-:Y:S05]  /*4160*/  @P0 BRA `(.L_x_74) ;  /* 0x00000000003c0947 */ /* 0x000fea0003800000 */
[----:B------:R-:W1:Y:S01]  /*4170*/  S2R R2, SR_LANEID ;  /* 0x0000000000027919 */ /* 0x000e620000000000 */
[----:B------:R-:W-:-:S06]  /*4180*/  ULOP3.LUT UR5, URZ, UR5, URZ, 0x33, !UPT ;  /* 0x00000005ff057292 */ /* 0x000fcc000f8e33ff */
[----:B------:R-:W-:-:S04]  /*4190*/  IMAD.U32 R0, RZ, RZ, UR5 ;  /* 0x00000005ff007e24 */ /* 0x000fc8000f8e00ff */
[----:B------:R2:W4:Y:S02]  /*41a0*/  REDUX UR7, R0 ;  /* 0x00000000000773c4 */ /* 0x0005240000000000 */
[----:B------:R1:W-:Y:S01]  /*41b0*/  UTCATOMSWS.AND URZ, UR5 ;  /* 0x0000000500ff79e3 */ /* 0x0003e20008000000 */
[----:B--2---:R-:W-:Y:S01]  /*41c0*/  LOP3.LUT R0, RZ, UR4, RZ, 0x33, !PT ;  /* 0x00000004ff007c12 */ /* 0x004fe2000f8e33ff */
[----:B------:R-:W-:Y:S02]  /*41d0*/  VOTEU.ANY UR4, UPT, PT ;  /* 0x0000000000047886 */ /* 0x000fe400038e0100 */
[----:B------:R-:W-:Y:S02]  /*41e0*/  UFLO.U32 UR4, UR4 ;  /* 0x00000004000472bd */ /* 0x000fe400080e0000 */
[----:B------:R-:W2:Y:S04]  /*41f0*/  REDUX UR6, R0 ;  /* 0x00000000000673c4 */ /* 0x000ea80000000000 */
[----:B-1----:R-:W-:-:S02]  /*4200*/  ISETP.EQ.U32.AND P0, PT, R2, UR4, PT ;  /* 0x0000000402007c0c */ /* 0x002fc4000bf02070 */
[----:B----4-:R-:W-:-:S11]  /*4210*/  MOV R2, UR7 ;  /* 0x0000000700027c02 */ /* 0x010fd60008000f00 */
[----:B------:R1:W-:Y:S01]  /*4220*/  @P0 ATOMS.AND RZ, [UR8+0x14], R2 ;  /* 0x00001402ffff098c */ /* 0x0003e2000a800008 */
[----:B--2---:R-:W-:-:S05]  /*4230*/  IMAD.U32 R0, RZ, RZ, UR6 ;  /* 0x00000006ff007e24 */ /* 0x004fca000f8e00ff */
[----:B------:R1:W-:Y:S01]  /*4240*/  @P0 ATOMS.AND RZ, [UR8+0x18], R0 ;  /* 0x00001800ffff098c */ /* 0x0003e2000a800008 */
[----:B------:R-:W-:Y:S05]  /*4250*/  BRA `(.L_x_75) ;  /* 0x0000000000147947 */ /* 0x000fea0003800000 */
.L_x_74:
[----:B------:R-:W-:Y:S02]  /*4260*/  MOV R2, 0x4280 ;  /* 0x0000428000027802 */ /* 0x000fe40000000f00 */
[----:B---3-5:R-:W-:Y:S05]  /*4270*/  CALL.REL.NOINC `($__internal_0_$__cuda_sm10x_tcgen05_guardrail_trap_col_being_dealloced_not_returned_by_alloc) ;  /* 0x00000040007c7944 */ /* 0x028fea0003c00000 */
[----:B------:R-:W-:Y:S05]  /*4280*/  BRA `(.L_x_75) ;  /* 0x0000000000087947 */ /* 0x000fea0003800000 */
.L_x_73:
[----:B------:R-:W-:Y:S02]  /*4290*/  MOV R2, 0x42b0 ;  /* 0x000042b000027802 */ /* 0x000fe40000000f00 */
[----:B---3-5:R-:W-:Y:S05]  /*42a0*/  CALL.REL.NOINC `($__internal_2_$__cuda_sm10x_tcgen05_guardrail_trap_unallocated_columns_being_dealloced) ;  /* 0x0000004000887944 */ /* 0x028fea0003c00000 */
.L_x_75:
[----:B------:R-:W-:Y:S01]  /*42b0*/  NOP ;  /* 0x0000000000007918 */ /* 0x000fe20000000000 */
[----:B------:R-:W-:Y:S05]  /*42c0*/  EXIT ;  /* 0x000000000000794d */ /* 0x000fea0003800000 */
.L_x_57:
[----:B------:R-:W-:-:S09]  /*42d0*/  UISETP.NE.OR UP0, UPT, UR22, 0x3, !UP3 ;  /* 0x000000031600788c */ /* 0x000fd2000df05670 */
[----:B------:R-:W-:Y:S05]  /*42e0*/  BRA.U UP0, `(.L_x_76) ;  /* 0x0000000d00f07547 */ /* 0x000fea000b800000 */
[----:B------:R-:W1:Y:S01]  /*42f0*/  LDCU UR33, c[0x0][0x370] ;  /* 0x00006e00ff2177ac */ /* 0x000e620008000800 */
[----:B------:R-:W2:Y:S01]  /*4300*/  LDC.64 R16, c[0x0][0x348] ;  /* 0x0000d200ff107b82 */ /* 0x000ea20000000a00 */
[----:B------:R-:W-:Y:S02]  /*4310*/  HFMA2 R13, -RZ, RZ, 0, 0 ;  /* 0x00000000ff0d7431 */ /* 0x000fe400000001ff */
[----:B------:R-:W-:Y:S01]  /*4320*/  IMAD.MOV.U32 R15, RZ, RZ, 0x1 ;  /* 0x00000001ff0f7424 */ /* 0x000fe200078e00ff */
[----:B------:R-:W1:Y:S01]  /*4330*/  LDCU.128 UR28, c[0x0][0xb10] ;  /* 0x00016200ff1c77ac */ /* 0x000e620008000c00 */
[----:B------:R-:W-:Y:S01]  /*4340*/  IMAD.MOV.U32 R14, RZ, RZ, RZ ;  /* 0x000000ffff0e7224 */ /* 0x000fe200078e00ff */
[----:B------:R-:W-:Y:S01]  /*4350*/  MOV R7, 0x1000 ;  /* 0x0000100000077802 */ /* 0x000fe20000000f00 */
[----:B------:R-:W3:Y:S01]  /*4360*/  LDCU UR32, c[0x0][0x374] ;  /* 0x00006e80ff2077ac */ /* 0x000ee20008000800 */
[----:B------:R-:W4:Y:S01]  /*4370*/  LDC.64 R2, c[0x0][0x888] ;  /* 0x00022200ff027b82 */ /* 0x000f220000000a00 */
[----:B------:R-:W3:Y:S01]  /*4380*/  LDCU UR15, c[0x0][0xb0c] ;  /* 0x00016180ff0f77ac */ /* 0x000ee20008000800 */
[----:B------:R-:W3:Y:S06]  /*4390*/  LDCU UR38, c[0x0][0xb20] ;  /* 0x00016400ff2677ac */ /* 0x000eec0008000800 */
[----:B------:R-:W2:Y:S01]  /*43a0*/  LDC.64 R4, c[0x0][0x890] ;  /* 0x00022400ff047b82 */ /* 0x000ea20000000a00 */
[----:B------:R-:W3:Y:S01]  /*43b0*/  LDCU UR4, c[0x0][0xb30] ;  /* 0x00016600ff0477ac */ /* 0x000ee20008000800 */
[----:B-1----:R-:W-:-:S02]  /*43c0*/  UIMAD.WIDE.U32 UR6, UR33, UR28, URZ ;  /* 0x0000001c210672a5 */ /* 0x002fc4000f8e00ff */
[----:B---3--:R-:W-:Y:S01]  /*43d0*/  UIMAD.WIDE.U32 UR8, UR32, UR31, URZ ;  /* 0x0000001f200872a5 */ /* 0x008fe2000f8e00ff */
[----:B------:R-:W-:Y:S01]  /*43e0*/  UMOV UR24, 0x400 ;  /* 0x0000040000187882 */ /* 0x000fe20000000000 */
[----:B------:R-:W-:-:S03]  /*43f0*/  UPLOP3.LUT UP3, UPT, UPT, UPT, UPT, 0x40, 0x4 ;  /* 0x000000000004789c */ /* 0x000fc60003f6e870 */
[----:B------:R-:W-:Y:S01]  /*4400*/  UMOV UR6, UR7 ;  /* 0x0000000700067c82 */ /* 0x000fe20008000000 */
[----:B------:R-:W-:Y:S01]  /*4410*/  UISETP.GE.AND UP0, UPT, UR42, 0x1, UPT ;  /* 0x000000012a00788c */ /* 0x000fe2000bf06270 */
[----:B------:R-:W-:Y:S01]  /*4420*/  UMOV UR34, UR9 ;  /* 0x0000000900227c82 */ /* 0x000fe20008000000 */
[----:B------:R-:W-:Y:S01]  /*4430*/  UISETP.NE.AND UP4, UPT, UR42, 0x1, UPT ;  /* 0x000000012a00788c */ /* 0x000fe2000bf85270 */
[----:B------:R-:W1:Y:S01]  /*4440*/  LDCU.64 UR16, c[0x0][0xb28] ;  /* 0x00016500ff1077ac */ /* 0x000e620008000a00 */
[----:B------:R-:W-:Y:S02]  /*4450*/  ULEA UR24, UR54, UR24, 0x18 ;  /* 0x0000001836187291 */ /* 0x000fe4000f8ec0ff */
[----:B------:R-:W-:Y:S02]  /*4460*/  UISETP.NE.AND UP6, UPT, UR15, 0x1, UPT ;  /* 0x000000010f00788c */ /* 0x000fe4000bfc5270 */
[----:B------:R-:W-:Y:S02]  /*4470*/  UISETP.NE.AND UP5, UPT, UR30, 0x1, UPT ;  /* 0x000000011e00788c */ /* 0x000fe4000bfa5270 */
[----:B------:R-:W-:-:S02]  /*4480*/  USHF.R.U32.HI UR35, URZ, UR29, UR6 ;  /* 0x0000001dff237299 */ /* 0x000fc40008011606 */
[----:B------:R-:W-:Y:S02]  /*4490*/  USHF.R.U32.HI UR34, URZ, UR38, UR34 ;  /* 0x00000026ff227299 */ /* 0x000fe40008011622 */
[----:B------:R-:W-:Y:S01]  /*44a0*/  UISETP.NE.AND UP2, UPT, UR4, 0x1, UPT ;  /* 0x000000010400788c */ /* 0x000fe2000bf45270 */
[----:B------:R-:W-:-:S10]  /*44b0*/  UMOV UR12, URZ ;  /* 0x000000ff000c7c82 */ /* 0x000fd40008000000 */
.L_x_85:
[C---:B------:R-:W-:Y:S02]  /*44c0*/  LEA R12, R14.reuse, UR24, 0x3 ;  /* 0x000000180e0c7c11 */ /* 0x040fe4000f8e18ff */
[----:B------:R-:W-:Y:S02]  /*44d0*/  SHF.L.U32 R0, R13, 0x1f, RZ ;  /* 0x0000001f0d007819 */ /* 0x000fe400000006ff */
[----:B------:R-:W-:Y:S02]  /*44e0*/  LEA R8, R14, UR24, 0x4 ;  /* 0x000000180e087c11 */ /* 0x000fe4000f8e20ff */
[----:B---3--:R-:W3:Y:S02]  /*44f0*/  SYNCS.PHASECHK.TRANS64.TRYWAIT P0, [R12+URZ+0xa0], R0 ;  /* 0x0000a0000c0075a7 */ /* 0x008ee400080011ff */
[----:B---3--:R-:W-:Y:S05]  /*4500*/  @!P0 BRA `(.L_x_77) ;  /* 0x0000003800fc8947 */ /* 0x008fea0003800000 */
.L_x_155:
[----:B------:R-:W1:Y:S01]  /*4510*/  LDS.128 R8, [R8+0x130] ;  /* 0x0001300008087984 */ /* 0x000e620000000c00 */
[----:B------:R-:W-:Y:S01]  /*4520*/  UISETP.GE.AND UP0, UPT, UR42, 0x1, UPT ;  /* 0x000000012a00788c */ /* 0x000fe2000bf06270 */
[----:B------:R-:W-:Y:S01]  /*4530*/  @!PT LDS RZ, [RZ] ;  /* 0x00000000fffff984 */ /* 0x000fe20000000800 */
[----:B------:R-:W-:Y:S01]  /*4540*/  @!PT LDS RZ, [RZ] ;  /* 0x00000000fffff984 */ /* 0x000fe20000000800 */
[----:B------:R-:W-:Y:S01]  /*4550*/  @!PT LDS RZ, [RZ] ;  /* 0x00000000fffff984 */ /* 0x000fe20000000800 */
[----:B------:R-:W-:Y:S01]  /*4560*/  @!PT LDS RZ, [RZ] ;  /* 0x00000000fffff984 */ /* 0x000fe20000000800 */
[----:B------:R2:W-:Y:S06]  /*4570*/  MEMBAR.ALL.CTA ;  /* 0x0000000000007992 */ /* 0x0005ec0000008000 */
[----:B--2---:R-:W2:Y:S01]  /*4580*/  FENCE.VIEW.ASYNC.S ;  /* 0x00000000000073c6 */ /* 0x004ea20000000000 */
[----:B-1----:R-:W-:Y:S11]  /*4590*/  LOP3.LUT P0, RZ, R10, 0x1, RZ, 0xc0, !PT ;  /* 0x000000010aff7812 */ /* 0x002ff6000780c0ff */
[----:B------:R-:W-:Y:S02]  /*45a0*/  @!UPT UIADD3 URZ, UPT, UPT, URZ, URZ, URZ ;  /* 0x000000fffffff290 */ /* 0x000fe4000fffe0ff */
[----:B--2---:R-:W-:Y:S01]  /*45b0*/  VOTEU.ANY UP1, P0 ;  /* 0x0000000000ff7886 */ /* 0x004fe20000020100 */
[----:B------:R-:W-:Y:S11]  /*45c0*/  PLOP3.LUT P0, PT, PT, PT, UP1, 0x80, 0x8 ;  /* 0x000000000008781c */ /* 0x000ff60003f0f018 */
[----:B------:R-:W-:Y:S02]  /*45d0*/  @!UPT UIADD3 URZ, UPT, UPT, URZ, URZ, URZ ;  /* 0x000000fffffff290 */ /* 0x000fe4000fffe0ff */
[----:B---3--:R-:W-:Y:S02]  /*45e0*/  @P0 SHF.R.U32.HI R0, RZ, 0x10, R9 ;  /* 0x00000010ff000819 */ /* 0x008fe40000011609 */
[----:B------:R-:W-:Y:S02]  /*45f0*/  @P0 MOV R6, R8 ;  /* 0x0000000800060202 */ /* 0x000fe40000000f00 */
[----:B------:R-:W-:Y:S01]  /*4600*/  @P0 R2UR UR4, R0 ;  /* 0x00000000000402ca */ /* 0x000fe200000e0000 */
[----:B------:R-:W-:Y:S01]  /*4610*/  VIADD R0, R12, 0xb0 ;  /* 0x000000b00c007836 */ /* 0x000fe20000000000 */
[----:B------:R-:W-:Y:S02]  /*4620*/  @P0 LOP3.LUT R8, R9, 0xffff, RZ, 0xc0, !PT ;  /* 0x0000ffff09080812 */ /* 0x000fe400078ec0ff */
[----:B------:R-:W-:Y:S02]  /*4630*/  @P0 R2UR UR6, R6 ;  /* 0x00000000060602ca */ /* 0x000fe400000e0000 */
[----:B------:R-:W-:Y:S02]  /*4640*/  PRMT R0, RZ, 0x654, R0 ;  /* 0x00000654ff007816 */ /* 0x000fe40000000000 */
[----:B------:R-:W-:Y:S02]  /*4650*/  @P0 R2UR UR5, R8 ;  /* 0x00000000080502ca */ /* 0x000fe400000e0000 */
[----:B------:R1:W-:Y:S03]  /*4660*/  SYNCS.ARRIVE.TRANS64.RED.A1T0 RZ, [R0+URZ], RZ ;  /* 0x000000ff00ff79a7 */ /* 0x0003e600081004ff */
[----:B------:R-:W-:Y:S04]  /*4670*/  @UP1 UMOV UR27, UR4 ;  /* 0x00000004001b1c82 */ /* 0x000fe80008000000 */
[----:B------:R-:W-:Y:S04]  /*4680*/  @UP1 UMOV UR14, UR6 ;  /* 0x00000006000e1c82 */ /* 0x000fe80008000000 */
[----:B------:R-:W-:Y:S01]  /*4690*/  @UP1 UMOV UR13, UR5 ;  /* 0x00000005000d1c82 */ /* 0x000fe20008000000 */
[----:B------:R-:W-:Y:S05]  /*46a0*/  BRA.U !UP0, `(.L_x_78) ;  /* 0x0000000108a47547 */ /* 0x000fea000b800000 */
[----:B------:R-:W-:Y:S02]  /*46b0*/  UIMAD.WIDE.U32 UR8, UR13, UR31, URZ ;  /* 0x0000001f0d0872a5 */ /* 0x000fe4000f8e00ff */
[----:B------:R-:W-:Y:S02]  /*46c0*/  UIMAD.WIDE.U32 UR10, UR14, UR28, URZ ;  /* 0x0000001c0e0a72a5 */ /* 0x000fe4000f8e00ff */
[----:B------:R-:W-:Y:S02]  /*46d0*/  USEL UR4, UR32, UR34, !UP5 ;  /* 0x0000002220047287 */ /* 0x000fe4000e800000 */
[----:B------:R-:W-:Y:S02]  /*46e0*/  USEL UR7, UR33, UR35, !UP6 ;  /* 0x0000002321077287 */ /* 0x000fe4000f000000 */
[----:B------:R-:W-:Y:S02]  /*46f0*/  UIMAD.WIDE.U32 UR18, UR4, UR16, URZ ;  /* 0x00000010041272a5 */ /* 0x000fe4000f8e00ff */
[----:B------:R-:W-:Y:S01]  /*4700*/  UIMAD.WIDE.U32 UR20, UR7, UR16, URZ ;  /* 0x00000010071472a5 */ /* 0x000fe2000f8e00ff */
[----:B------:R-:W-:Y:S02]  /*4710*/  UMOV UR5, UR9 ;  /* 0x0000000900057c82 */ /* 0x000fe40008000000 */
[----:B------:R-:W-:Y:S03]  /*4720*/  USHF.R.U32.HI UR6, URZ, UR38, UR5 ;  /* 0x00000026ff067299 */ /* 0x000fe60008011605 */
[----:B------:R-:W-:Y:S01]  /*4730*/  UMOV UR5, UR11 ;  /* 0x0000000b00057c82 */ /* 0x000fe20008000000 */
[----:B------:R-:W-:Y:S02]  /*4740*/  USEL UR6, UR13, UR6, !UP5 ;  /* 0x000000060d067287 */ /* 0x000fe4000e800000 */
[----:B------:R-:W-:Y:S02]  /*4750*/  USHF.R.U32.HI UR8, URZ, UR29, UR5 ;  /* 0x0000001dff087299 */ /* 0x000fe40008011605 */
[----:B------:R-:W-:Y:S01]  /*4760*/  UIMAD.WIDE.U32 UR10, UR6, UR16, URZ ;  /* 0x00000010060a72a5 */ /* 0x000fe2000f8e00ff */
[----:B------:R-:W-:Y:S02]  /*4770*/  UMOV UR5, UR19 ;  /* 0x0000001300057c82 */ /* 0x000fe40008000000 */
[----:B------:R-:W-:Y:S03]  /*4780*/  @UP4 USHF.R.U32.HI UR4, URZ, UR17, UR5 ;  /* 0x00000011ff044299 */ /* 0x000fe60008011605 */
[----:B------:R-:W-:Y:S01]  /*4790*/  UMOV UR5, UR21 ;  /* 0x0000001500057c82 */ /* 0x000fe20008000000 */
[----:B------:R-:W-:Y:S02]  /*47a0*/  UIMAD UR4, UR42, UR4, URZ ;  /* 0x000000042a0472a4 */ /* 0x000fe4000f8e02ff */
[----:B------:R-:W-:Y:S02]  /*47b0*/  @UP4 USHF.R.U32.HI UR7, URZ, UR17, UR5 ;  /* 0x00000011ff074299 */ /* 0x000fe40008011605 */
[----:B------:R-:W-:Y:S02]  /*47c0*/  USEL UR5, UR14, UR8, !UP6 ;  /* 0x000000080e057287 */ /* 0x000fe4000f000000 */
[----:B------:R-:W-:Y:S02]  /*47d0*/  UIMAD UR8, UR42, UR7, URZ ;  /* 0x000000072a0872a4 */ /* 0x000fe4000f8e02ff */
[----:B------:R-:W-:Y:S03]  /*47e0*/  UISETP.GE.AND UP0, UPT, UR6, UR4, UPT ;  /* 0x000000040600728c */ /* 0x000fe6000bf06270 */
[----:B------:R-:W-:Y:S01]  /*47f0*/  UMOV UR4, UR11 ;  /* 0x0000000b00047c82 */ /* 0x000fe20008000000 */
[----:B------:R-:W-:Y:S02]  /*4800*/  UISETP.GE.OR UP0, UPT, UR5, UR8, UP0 ;  /* 0x000000080500728c */ /* 0x000fe40008706670 */
[----:B------:R-:W-:Y:S02]  /*4810*/  USHF.R.U32.HI UR4, URZ, UR17, UR4 ;  /* 0x00000011ff047299 */ /* 0x000fe40008011604 */
[----:B------:R-:W-:Y:S02]  /*4820*/  UIMAD.WIDE.U32 UR8, UR5, UR16, URZ ;  /* 0x00000010050872a5 */ /* 0x000fe4000f8e00ff */
[----:B------:R-:W-:Y:S04]  /*4830*/  USEL UR10, UR6, UR4, !UP4 ;  /* 0x00000004060a7287 */ /* 0x000fe8000e000000 */
[----:B------:R-:W-:Y:S01]  /*4840*/  UIADD3 UR11, UPT, UPT, -UR10, URZ, URZ ;  /* 0x000000ff0a0b7290 */ /* 0x000fe2000fffe1ff */
[----:B------:R-:W-:Y:S02]  /*4850*/  @!UP0 UMOV UR4, UR9 ;  /* 0x0000000900048c82 */ /* 0x000fe40008000000 */
[----:B------:R-:W-:Y:S02]  /*4860*/  @!UP0 USHF.R.U32.HI UR4, URZ, UR17, UR4 ;  /* 0x00000011ff048299 */ /* 0x000fe40008011604 */
[----:B------:R-:W-:Y:S02]  /*4870*/  UIMAD UR8, UR42, UR11, UR6 ;  /* 0x0000000b2a0872a4 */ /* 0x000fe4000f8e0206 */
[----:B------:R-:W-:Y:S04]  /*4880*/  @!UP0 USEL UR4, UR5, UR4, !UP4 ;  /* 0x0000000405048287 */ /* 0x000fe8000e000000 */
[----:B------:R-:W-:Y:S02]  /*4890*/  @!UP0 UIMAD UR8, UR7, UR8, UR4 ;  /* 0x00000008070882a4 */ /* 0x000fe4000f8e0204 */
[----:B------:R-:W-:Y:S02]  /*48a0*/  @!UP0 UIADD3 UR9, UPT, UPT, UR10, -UR4, URZ ;  /* 0x800000040a098290 */ /* 0x000fe4000fffe0ff */
[----:B------:R-:W-:Y:S02]  /*48b0*/  UIADD3 UR4, UPT, UPT, -UR5, URZ, URZ ;  /* 0x000000ff05047290 */ /* 0x000fe4000fffe1ff */
[----:B------:R-:W-:Y:S02]  /*48c0*/  UIADD3 UR7, UPT, UPT, -UR6, URZ, URZ ;  /* 0x000000ff06077290 */ /* 0x000fe4000fffe1ff */
[----:B------:R-:W-:Y:S02]  /*48d0*/  @!UP0 UIMAD UR6, UR9, UR42, UR5 ;  /* 0x0000002a090682a4 */ /* 0x000fe4000f8e0205 */
[----:B------:R-:W-:Y:S02]  /*48e0*/  UIMAD UR14, UR15, UR4, UR14 ;  /* 0x000000040f0e72a4 */ /* 0x000fe4000f8e020e */
[----:B------:R-:W-:Y:S01]  /*48f0*/  UIMAD UR13, UR30, UR7, UR13 ;  /* 0x000000071e0d72a4 */ /* 0x000fe2000f8e020d */
[----:B------:R-:W-:Y:S02]  /*4900*/  @!UP0 UMOV UR5, UR8 ;  /* 0x0000000800058c82 */ /* 0x000fe40008000000 */
[----:B------:R-:W-:Y:S02]  /*4910*/  UIMAD UR14, UR5, UR15, UR14 ;  /* 0x0000000f050e72a4 */ /* 0x000fe4000f8e020e */
[----:B------:R-:W-:Y:S11]  /*4920*/  UIMAD UR13, UR6, UR30, UR13 ;  /* 0x0000001e060d72a4 */ /* 0x000ff6000f8e020d */
[----:B------:R-:W-:Y:S01]  /*4930*/  @!UPT UIADD3 URZ, UPT, UPT, URZ, URZ, URZ ;  /* 0x000000fffffff290 */ /* 0x000fe2000fffe0ff */
.L_x_78:
[----:B------:R-:W2:Y:S01]  /*4940*/  @!UP2 LDCU.128 UR20, c[0x0][0xb10] ;  /* 0x00016200ff14a7ac */ /* 0x000ea20008000c00 */
[C---:B------:R-:W-:Y:S02]  /*4950*/  ISETP.NE.U32.AND P1, PT, R4.reuse, RZ, PT ;  /* 0x000000ff0400720c */ /* 0x040fe40003f25070 */
[----:B------:R-:W-:Y:S02]  /*4960*/  ISETP.NE.U32.AND P0, PT, R4, RZ, PT ;  /* 0x000000ff0400720c */ /* 0x000fe40003f05070 */
[C---:B------:R-:W-:Y:S02]  /*4970*/  ISETP.NE.AND.EX P1, PT, R5.reuse, RZ, PT, P1 ;  /* 0x000000ff0500720c */ /* 0x040fe40003f25310 */
[----:B------:R-:W-:Y:S01]  /*4980*/  ISETP.NE.AND.EX P0, PT, R5, RZ, PT, P0 ;  /* 0x000000ff0500720c */ /* 0x000fe20003f05300 */
[----:B------:R-:W3:Y:S01]  /*4990*/  @!UP2 LDCU UR5, c[0x0][0xb0c] ;  /* 0x00016180ff05a7ac */ /* 0x000ee20008000800 */
[----:B------:R-:W-:Y:S02]  /*49a0*/  USHF.L.U32 UR11, UR25, 0x6, URZ ;  /* 0x00000006190b7899 */ /* 0x000fe400080006ff */
[----:B------:R-:W-:Y:S02]  /*49b0*/  USHF.L.U32 UR10, UR26, 0x6, URZ ;  /* 0x000000061a0a7899 */ /* 0x000fe400080006ff */
[----:B--2---:R-:W-:Y:S07]  /*49c0*/  UIMAD.WIDE.U32 UR6, UR14, UR20, URZ ;  /* 0x000000140e0672a5 */ /* 0x004fee000f8e00ff */
[----:B------:R-:W-:Y:S01]  /*49d0*/  @!UP2 UMOV UR4, UR7 ;  /* 0x000000070004ac82 */ /* 0x000fe20008000000 */
[----:B---3--:R-:W-:Y:S02]  /*49e0*/  @!UP2 UISETP.NE.AND UP0, UPT, UR5, 0x1, UPT ;  /* 0x000000010500a88c */ /* 0x008fe4000bf05270 */
[----:B------:R-:W-:Y:S02]  /*49f0*/  @!UP2 USHF.R.U32.HI UR4, URZ, UR21, UR4 ;  /* 0x00000015ff04a299 */ /* 0x000fe40008011604 */
[----:B------:R-:W-:Y:S02]  /*4a00*/  UIMAD.WIDE.U32 UR6, UR13, UR23, URZ ;  /* 0x000000170d0672a5 */ /* 0x000fe4000f8e00ff */
[----:B------:R-:W-:Y:S02]  /*4a10*/  @!UP2 USEL UR8, UR14, UR4, !UP0 ;  /* 0x000000040e08a287 */ /* 0x000fe4000c000000 */
[----:B------:R-:W-:Y:S03]  /*4a20*/  @!UP2 UISETP.NE.AND UP0, UPT, UR22, 0x1, UPT ;  /* 0x000000011600a88c */ /* 0x000fe6000bf05270 */
[----:B------:R-:W-:Y:S02]  /*4a30*/  @!UP2 UMOV UR6, UR7 ;  /* 0x000000070006ac82 */ /* 0x000fe40008000000 */
[----:B------:R-:W2:Y:S02]  /*4a40*/  @!UP2 LDCU UR4, c[0x0][0xb20] ;  /* 0x00016400ff04a7ac */ /* 0x000ea40008000800 */
[----:B--2---:R-:W-:Y:S04]  /*4a50*/  @!UP2 USHF.R.U32.HI UR6, URZ, UR4, UR6 ;  /* 0x00000004ff06a299 */ /* 0x004fe80008011606 */
[----:B------:R-:W-:Y:S04]  /*4a60*/  @!UP2 USEL UR6, UR13, UR6, !UP0 ;  /* 0x000000060d06a287 */ /* 0x000fe8000c000000 */
[----:B------:R-:W-:Y:S02]  /*4a70*/  @!UP2 UIADD3 UR4, UPT, UPT, -UR8, UR6, URZ ;  /* 0x000000060804a290 */ /* 0x000fe4000fffe1ff */
[----:B------:R-:W-:Y:S02]  /*4a80*/  @!UP2 UIADD3 UR6, UPT, UPT, UR8, -UR6, URZ ;  /* 0x800000060806a290 */ /* 0x000fe4000fffe0ff */
[----:B------:R-:W-:Y:S02]  /*4a90*/  @!UP2 UIMAD UR14, UR4, UR5, UR14 ;  /* 0x00000005040ea2a4 */ /* 0x000fe4000f8e020e */
[----:B------:R-:W-:Y:S01]  /*4aa0*/  @!UP2 UIMAD UR13, UR6, UR22, UR13 ;  /* 0x00000016060da2a4 */ /* 0x000fe2000f8e020d */
[----:B------:R-:W-:Y:S11]  /*4ab0*/  BRA.U UP3, `(.L_x_79) ;  /* 0x0000000103107547 */ /* 0x000ff6000b800000 */
[----:B------:R-:W-:Y:S04]  /*4ac0*/  MOV R6, UR37 ;  /* 0x0000002500067c02 */ /* 0x000fe80008000f00 */
[----:B------:R-:W-:Y:S04]  /*4ad0*/  SHF.L.U32 R6, R6, 0x1f, RZ ;  /* 0x0000001f06067819 */ /* 0x000fe800000006ff */
[----:B------:R-:W2:Y:S02]  /*4ae0*/  SYNCS.PHASECHK.TRANS64.TRYWAIT P2, [UR24+0x98], R6 ;  /* 0x00009806ff0075a7 */ /* 0x000ea40008041118 */
[----:B--2---:R-:W-:Y:S05]  /*4af0*/  @!P2 BRA `(.L_x_80) ;  /* 0x000000340094a947 */ /* 0x004fea0003800000 */
.L_x_79:
[----:B------:R-:W-:Y:S05]  /*4b00*/  @!P1 BRA `(.L_x_81) ;  /* 0x0000000000309947 */ /* 0x000fea0003800000 */
[----:B----4-:R-:W-:Y:S01]  /*4b10*/  ISETP.NE.U32.AND P1, PT, R2, RZ, PT ;  /* 0x000000ff0200720c */ /* 0x010fe20003f25070 */
[----:B------:R-:W2:Y:S01]  /*4b20*/  LDCU.64 UR4, c[0x0][0x358] ;  /* 0x00006b00ff0477ac */ /* 0x000ea20008000a00 */
[----:B------:R-:W-:Y:S02]  /*4b30*/  IMAD.MOV.U32 R45, RZ, RZ, 0x1 ;  /* 0x00000001ff2d7424 */ /* 0x000fe400078e00ff */
[----:B------:R-:W-:Y:S11]  /*4b40*/  ISETP.NE.AND.EX P1, PT, R3, RZ, PT, P1 ;  /* 0x000000ff0300720c */ /* 0x000ff60003f25310 */
[----:B------:R-:W-:Y:S02]  /*4b50*/  @!UPT UIADD3 URZ, UPT, UPT, URZ, URZ, URZ ;  /* 0x000000fffffff290 */ /* 0x000fe4000fffe0ff */
[----:B------:R-:W3:Y:S01]  /*4b60*/  @P1 LDC.64 R8, c[0x0][0x888] ;  /* 0x00022200ff081b82 */ /* 0x000ee20000000a00 */
[----:B-1----:R-:W-:Y:S04]  /*4b70*/  @P1 IMAD R0, R4, UR36, RZ ;  /* 0x0000002404001c24 */ /* 0x002fe8000f8e02ff */
[----:B---3--:R-:W-:Y:S04]  /*4b80*/  @P1 IMAD.WIDE R8, R0, 0x4, R8 ;  /* 0x0000000400081825 */ /* 0x008fe800078e0208 */
[----:B------:R-:W-:Y:S01]  /*4b90*/  HFMA2 R0, -RZ, RZ, 0, 5.9604644775390625e-08 ;  /* 0x00000001ff007431 */ /* 0x000fe200000001ff */
[----:B--2--5:R2:W5:Y:S04]  /*4ba0*/  @P1 LDG.E R26, desc[UR4][R8.64] ;  /* 0x00000004081a1981 */ /* 0x024568000c1e1900 */
[----:B------:R-:W-:Y:S01]  /*4bb0*/  @!P1 PRMT R45, R0, 0x7610, R45 ;  /* 0x00007610002d9816 */ /* 0x000fe2000000002d */
[----:B--2---:R-:W3:Y:S06]  /*4bc0*/  @!P1 LDC R26, c[0x0][0x880] ;  /* 0x00022000ff1a9b82 */ /* 0x004eec0000000800 */
.L_x_81:
[----:B---3-5:R-:W-:Y:S01]  /*4bd0*/  @!P0 FSETP.EQ.AND P1, PT, R26, RZ, PT ;  /* 0x000000ff1a00820b */ /* 0x028fe20003f22000 */
[----:B------:R-:W-:Y:S01]  /*4be0*/  @!UPT UIADD3 URZ, UPT, UPT, URZ, URZ, URZ ;  /* 0x000000fffffff290 */ /* 0x000fe2000fffe0ff */
[----:B------:R-:W-:Y:S11]  /*4bf0*/  @!P0 BRA `(.L_x_82) ;  /* 0x0000000000188947 */ /* 0x000ff60003800000 */
[----:B------:R-:W-:Y:S02]  /*4c00*/  LOP3.LUT P0, RZ, R45, 0xff, RZ, 0xc0, !PT ;  /* 0x000000ff2dff7812 */ /* 0x000fe4000780c0ff */
[----:B----4-:R-:W-:Y:S04]  /*4c10*/  ISETP.NE.U32.AND P1, PT, R2, RZ, PT ;  /* 0x000000ff0200720c */ /* 0x010fe80003f25070 */
[----:B------:R-:W-:Y:S04]  /*4c20*/  ISETP.NE.AND.EX P1, PT, R3, RZ, PT, P1 ;  /* 0x000000ff0300720c */ /* 0x000fe80003f25310 */
[----:B------:R-:W-:Y:S03]  /*4c30*/  PLOP3.LUT P1, PT, P1, PT, PT, 0x8, 0x80 ;  /* 0x000000000080781c */ /* 0x000fe60000f2e170 */
[----:B------:R-:W-:Y:S11]  /*4c40*/  @P0 FSETP.EQ.AND P1, PT, R26, RZ, PT ;  /* 0x000000ff1a00020b */ /* 0x000ff60003f22000 */
[----:B------:R-:W-:Y:S02]  /*4c50*/  @!UPT UIADD3 URZ, UPT, UPT, URZ, URZ, URZ ;  /* 0x000000fffffff290 */ /* 0x000fe4000fffe0ff */
.L_x_82:
[----:B------:R-:W-:Y:S01]  /*4c60*/  ULEA UR4, UR12, UR24, 0x3 ;  /* 0x000000180c047291 */ /* 0x000fe2000f8e18ff */
[----:B------:R-:W-:Y:S02]  /*4c70*/  SHF.L.U32 R9, R15, 0x1f, RZ ;  /* 0x0000001f0f097819 */ /* 0x000fe400000006ff */
[----:B------:R-:W-:Y:S04]  /*4c80*/  ELECT P0, URZ, PT ;  /* 0x0000000000ff782f */ /* 0x000fe80003800000 */
[----:B------:R-:W-:Y:S02]  /*4c90*/  PLOP3.LUT P1, PT, P1, P0, PT, 0xf2, 0x2f ;  /* 0x00000000002f781c */ /* 0x000fe40000f21e72 */
[----:B------:R-:W2:Y:S11]  /*4ca0*/  SYNCS.PHASECHK.TRANS64.TRYWAIT P2, [UR4+0x78], R9 ;  /* 0x00007809ff0075a7 */ /* 0x000eb60008041104 */
[----:B------:R-:W-:Y:S05]  /*4cb0*/  @!P1 IADD3 R8, P0, PT, R16, 0x580, RZ ;  /* 0x0000058010089810 */ /* 0x000fea0007f1e0ff */
[----:B-1----:R-:W-:Y:S01]  /*4cc0*/  @!P1 IMAD.X R6, RZ, RZ, R17, P0 ;  /* 0x000000ffff069224 */ /* 0x002fe200000e0611 */
[----:B--2---:R-:W-:Y:S07]  /*4cd0*/  @!P2 BRA `(.L_x_83) ;  /* 0x000000340034a947 */ /* 0x004fee0003800000 */
.L_x_158:
[----:B------:R-:W-:Y:S01]  /*4ce0*/  @!P1 R2UR UR7, R6 ;  /* 0x00000000060792ca */ /* 0x000fe200000e0000 */
[----:B------:R-:W-:Y:S01]  /*4cf0*/  UIADD3 UR5, UPT, UPT, UR12, 0x1, URZ ;  /* 0x000000010c057890 */ /* 0x000fe2000fffe0ff */
[----:B------:R-:W-:Y:S01]  /*4d00*/  @!P1 R2UR UR6, R8 ;  /* 0x00000000080692ca */ /* 0x000fe200000e0000 */
[----:B------:R-:W-:Y:S01]  /*4d10*/  UIADD3 UR9, UPT, UPT, UR4, 0x60, URZ ;  /* 0x0000006004097890 */ /* 0x000fe2000fffe0ff */
[----:B------:R-:W-:Y:S01]  /*4d20*/  @!P1 IMAD.MOV.U32 R6, RZ, RZ, 0x1000 ;  /* 0x00001000ff069424 */ /* 0x000fe200078e00ff */
[----:B------:R-:W-:Y:S01]  /*4d30*/  UISETP.NE.AND UP0, UPT, UR5, 0x3, UPT ;  /* 0x000000030500788c */ /* 0x000fe2000bf05270 */
[----:B------:R-:W-:Y:S01]  /*4d40*/  VIADD R14, R14, 0x1 ;  /* 0x000000010e0e7836 */ /* 0x000fe20000000000 */
[----:B------:R-:W-:Y:S01]  /*4d50*/  UMOV UR22, 0x0 ;  /* 0x0000000000167882 */ /* 0x000fe20000000000 */
[----:B------:R-:W-:Y:S01]  /*4d60*/  UMOV UR23, 0x10000000 ;  /* 0x1000000000177882 */ /* 0x000fe20000000000 */
[----:B------:R-:W-:Y:S04]  /*4d70*/  UPRMT UR20, UR54, 0x654, UR9 ;  /* 0x0000065436147896 */ /* 0x000fe80008000009 */
[----:B-1----:R-:W-:Y:S01]  /*4d80*/  IMAD.U32 R9, RZ, RZ, UR7 ;  /* 0x00000007ff097e24 */ /* 0x002fe2000f8e00ff */
[----:B------:R-:W-:Y:S01]  /*4d90*/  USEL UR7, URZ, 0x1, UP0 ;  /* 0x00000001ff077887 */ /* 0x000fe20008000000 */
[----:B------:R-:W-:Y:S01]  /*4da0*/  IMAD.U32 R8, RZ, RZ, UR6 ;  /* 0x00000006ff087e24 */ /* 0x000fe2000f8e00ff */
[----:B------:R-:W-:Y:S02]  /*4db0*/  USEL UR6, UR5, URZ, UP0 ;  /* 0x000000ff05067287 */ /* 0x000fe40008000000 */
[----:B------:R-:W-:Y:S01]  /*4dc0*/  VOTEU.ALL UP0, P1 ;  /* 0x0000000000ff7886 */ /* 0x000fe20000800000 */
[----:B------:R-:W-:Y:S02]  /*4dd0*/  @!P1 R2UR UR19, R9 ;  /* 0x00000000091392ca */ /* 0x000fe400000e0000 */
[----:B------:R-:W-:Y:S02]  /*4de0*/  @!P1 R2UR UR18, R8 ;  /* 0x00000000081292ca */ /* 0x000fe400000e0000 */
[----:B------:R-:W-:Y:S01]  /*4df0*/  @!UP0 ULEA UR5, UR12, UR24, 0xc ;  /* 0x000000180c058291 */ /* 0x000fe2000f8e60ff */
[----:B------:R-:W-:Y:S02]  /*4e00*/  LOP3.LUT R15, R15, UR7, RZ, 0x3c, !PT ;  /* 0x000000070f0f7c12 */ /* 0x000fe4000f8e3cff */
[----:B------:R-:W-:Y:S01]  /*4e10*/  UMOV UR12, UR36 ;  /* 0x00000024000c7c82 */ /* 0x000fe20008000000 */
[----:B------:R-:W-:Y:S01]  /*4e20*/  @!UP0 UIADD3 UR8, UPT, UPT, UR5, 0x200, URZ ;  /* 0x0000020005088890 */ /* 0x000fe2000fffe0ff */
[----:B------:R-:W-:Y:S01]  /*4e30*/  SHF.L.U32 R0, R15, 0x1f, RZ ;  /* 0x0000001f0f007819 */ /* 0x000fe200000006ff */
[----:B------:R-:W-:Y:S01]  /*4e40*/  VOTEU.ALL UP0, P1 ;  /* 0x0000000000ff7886 */ /* 0x000fe20000800000 */
[----:B------:R-:W-:Y:S06]  /*4e50*/  ULEA UR5, UR6, UR24, 0x3 ;  /* 0x0000001806057291 */ /* 0x000fec000f8e18ff */
[----:B------:R1:W-:Y:S01]  /*4e60*/  @!UP0 UTMALDG.3D [UR8], [UR18], desc[UR22] ;  /* 0x00001608120085b4 */ /* 0x0003e20008011000 */
[----:B------:R1:W-:Y:S01]  /*4e70*/  @!P1 SYNCS.ARRIVE.TRANS64.RED.A0TR RZ, [UR4+0x60], R6 ;  /* 0x00006006ffff99a7 */ /* 0x0003e20008300404 */
[----:B------:R-:W-:Y:S01]  /*4e80*/  SYNCS.ARRIVE.TRANS64.RED.A1T0 RZ, [UR20], RZ ;  /* 0x000000ffffff79a7 */ /* 0x000fe20008100414 */
[----:B------:R-:W2:Y:S02]  /*4e90*/  SYNCS.PHASECHK.TRANS64.TRYWAIT P0, [UR5+0x78], R0 ;  /* 0x00007800ff0075a7 */ /* 0x000ea40008001105 */
[----:B-12---:R-:W-:Y:S05]  /*4ea0*/  @!P0 BRA `(.L_x_84) ;  /* 0x0000003000d88947 */ /* 0x006fea0003800000 */
.L_x_160:
[----:B------:R-:W-:Y:S01]  /*4eb0*/  UIADD3 UR9, UPT, UPT, UR5, 0x60, URZ ;  /* 0x0000006005097890 */ /* 0x000fe2000fffe0ff */
[----:B-1----:R-:W-:Y:S01]  /*4ec0*/  @!P1 IADD3 R6, P0, PT, R16, 0x580, RZ ;  /* 0x0000058010069810 */ /* 0x002fe20007f1e0ff */
[----:B------:R-:W-:Y:S01]  /*4ed0*/  UPLOP3.LUT UP3, UPT, UPT, UPT, UPT, 0x80, 0x8 ;  /* 0x000000000008789c */ /* 0x000fe20003f6f070 */
[----:B------:R-:W-:Y:S01]  /*4ee0*/  R2UR UR23, R47 ;  /* 0x000000002f1772ca */ /* 0x000fe200000e0000 */
[----:B------:R-:W-:Y:S01]  /*4ef0*/  UMOV UR20, 0x0 ;  /* 0x0000000000147882 */ /* 0x000fe20000000000 */
[----:B------:R-:W-:Y:S01]  /*4f00*/  @!P1 R2UR UR7, R6 ;  /* 0x00000000060792ca */ /* 0x000fe200000e0000 */
[----:B------:R-:W-:Y:S01]  /*4f10*/  @!P1 IMAD.X R0, RZ, RZ, R17, P0 ;  /* 0x000000ffff009224 */ /* 0x000fe200000e0611 */
[----:B------:R-:W-:Y:S01]  /*4f20*/  UMOV UR21, 0x10000000 ;  /* 0x1000000000157882 */ /* 0x000fe20000000000 */
[----:B------:R-:W-:Y:S01]  /*4f30*/  UMOV UR12, UR36 ;  /* 0x00000024000c7c82 */ /* 0x000fe20008000000 */
[----:B------:R-:W-:Y:S01]  /*4f40*/  VOTEU.ALL UP0, P1 ;  /* 0x0000000000ff7886 */ /* 0x000fe20000800000 */
[----:B------:R-:W-:Y:S01]  /*4f50*/  R2UR UR22, R48 ;  /* 0x00000000301672ca */ /* 0x000fe200000e0000 */
[----:B------:R-:W-:Y:S01]  /*4f60*/  UMOV UR36, UR27 ;  /* 0x0000001b00247c82 */ /* 0x000fe20008000000 */
[----:B------:R-:W-:Y:S02]  /*4f70*/  @!P1 R2UR UR4, R0 ;  /* 0x00000000000492ca */ /* 0x000fe400000e0000 */
[----:B------:R-:W-:Y:S01]  /*4f80*/  @!UP0 UIADD3 UR10, UPT, UPT, UR10, 0x20, URZ ;  /* 0x000000200a0a8890 */ /* 0x000fe2000fffe0ff */
[C---:B------:R-:W-:Y:S01]  /*4f90*/  ISETP.NE.AND P0, PT, R14.reuse, 0x2, PT ;  /* 0x000000020e00780c */ /* 0x040fe20003f05270 */
[----:B------:R-:W-:Y:S02]  /*4fa0*/  UIADD3 UR26, UPT, UPT, UR13, UR23, URZ ;  /* 0x000000170d1a7290 */ /* 0x000fe4000fffe0ff */
[----:B------:R-:W-:Y:S01]  /*4fb0*/  IMAD.U32 R8, RZ, RZ, UR7 ;  /* 0x00000007ff087e24 */ /* 0x000fe2000f8e00ff */
[----:B------:R-:W-:Y:S02]  /*4fc0*/  SEL R0, RZ, 0x1, P0 ;  /* 0x00000001ff007807 */ /* 0x000fe40000000000 */
[----:B------:R-:W-:Y:S02]  /*4fd0*/  SEL R14, R14, RZ, P0 ;  /* 0x000000ff0e0e7207 */ /* 0x000fe40000000000 */
[----:B------:R-:W-:Y:S01]  /*4fe0*/  @!P1 R2UR UR18, R8 ;  /* 0x00000000081292ca */ /* 0x000fe200000e0000 */
[----:B------:R-:W-:Y:S01]  /*4ff0*/  UIADD3 UR25, UPT, UPT, UR14, UR22, URZ ;  /* 0x000000160e197290 */ /* 0x000fe2000fffe0ff */
[----:B------:R-:W-:Y:S01]  /*5000*/  IMAD.U32 R9, RZ, RZ, UR4 ;  /* 0x00000004ff097e24 */ /* 0x000fe2000f8e00ff */
[----:B------:R-:W-:Y:S01]  /*5010*/  @!UP0 ULEA UR4, UR6, UR24, 0xc ;  /* 0x0000001806048291 */ /* 0x000fe2000f8e60ff */
[----:B------:R-:W-:Y:S03]  /*5020*/  LOP3.LUT R13, R13, R0, RZ, 0x3c, !PT ;  /* 0x000000000d0d7212 */ /* 0x000fe600078e3cff */
[----:B------:R-:W-:Y:S01]  /*5030*/  @!P1 R2UR UR19, R9 ;  /* 0x00000000091392ca */ /* 0x000fe200000e0000 */
[----:B------:R-:W-:Y:S01]  /*5040*/  @!UP0 UIADD3 UR8, UPT, UPT, UR4, 0x200, URZ ;  /* 0x0000020004088890 */ /* 0x000fe2000fffe0ff */
[----:B------:R-:W-:Y:S01]  /*5050*/  VOTEU.ALL UP0, P1 ;  /* 0x0000000000ff7886 */ /* 0x000fe20000800000 */
[----:B------:R-:W-:Y:S10]  /*5060*/  UPRMT UR4, UR54, 0x654, UR9 ;  /* 0x0000065436047896 */ /* 0x000ff40008000009 */
[----:B------:R1:W-:Y:S01]  /*5070*/  @!UP0 UTMALDG.3D [UR8], [UR18], desc[UR20] ;  /* 0x00001408120085b4 */ /* 0x0003e20008011000 */
[----:B------:R3:W-:Y:S01]  /*5080*/  @!P1 SYNCS.ARRIVE.TRANS64.RED.A0TR RZ, [UR5+0x60], R7 ;  /* 0x00006007ffff99a7 */ /* 0x0007e20008300405 */
[----:B------:R-:W-:Y:S01]  /*5090*/  SYNCS.ARRIVE.TRANS64.RED.A1T0 RZ, [UR4], RZ ;  /* 0x000000ffffff79a7 */ /* 0x000fe20008100404 */
[----:B------:R-:W-:Y:S04]  /*50a0*/  UIADD3 UR4, UPT, UPT, UR6, 0x1, URZ ;  /* 0x0000000106047890 */ /* 0x000fe8000fffe0ff */
[----:B------:R-:W-:Y:S04]  /*50b0*/  UISETP.NE.AND UP0, UPT, UR4, 0x3, UPT ;  /* 0x000000030400788c */ /* 0x000fe8000bf05270 */
[----:B------:R-:W-:Y:S06]  /*50c0*/  USEL UR5, URZ, 0x1, UP0 ;  /* 0x00000001ff057887 */ /* 0x000fec0008000000 */
[----:B------:R-:W-:Y:S01]  /*50d0*/  LOP3.LUT R15, R15, UR5, RZ, 0x3c, !PT ;  /* 0x000000050f0f7c12 */ /* 0x000fe2000f8e3cff */
[----:B-1----:R-:W-:Y:S01]  /*50e0*/  USEL UR12, UR4, URZ, UP0 ;  /* 0x000000ff040c7287 */ /* 0x002fe20008000000 */
[----:B------:R-:W-:Y:S11]  /*50f0*/  BRA.U UP1, `(.L_x_85) ;  /* 0xfffffff101f07547 */ /* 0x000ff6000b83ffff */
[----:B------:R-:W-:Y:S01]  /*5100*/  UIADD3 UR24, UPT, UPT, UR24, 0x78, URZ ;  /* 0x0000007818187890 */ /* 0x000fe2000fffe0ff */
[----:B----4-:R-:W-:-:S03]  /*5110*/  SHF.L.U32 R2, R15, 0x1f, RZ ;  /* 0x0000001f0f027819 */ /* 0x010fc600000006ff */
[----:B------:R-:W-:-:S09]  /*5120*/  ULEA UR4, UR12, UR24, 0x3 ;  /* 0x000000180c047291 */ /* 0x000fd2000f8e18ff */
[----:B------:R-:W1:Y:S02]  /*5130*/  SYNCS.PHASECHK.TRANS64.TRYWAIT P0, [UR4], R2 ;  /* 0x00000002ff0075a7 */ /* 0x000e640008001104 */
[----:B-1----:R-:W-:Y:S05]  /*5140*/  @!P0 BRA `(.L_x_86) ;  /* 0x0000003000488947 */ /* 0x002fea0003800000 */
.L_x_162:
        /* <DEDUP_REMOVED lines=9> */
.L_x_164:
[----:B------:R-:W-:-:S04]  /*51e0*/  UIADD3 UR4, UPT, UPT, UR4, 0x1, URZ ;  /* 0x0000000104047890 */ /* 0x000fc8000fffe0ff */
[----:B------:R-:W-:-:S04]  /*51f0*/  UISETP.NE.AND UP0, UPT, UR4, 0x3, UPT ;  /* 0x000000030400788c */ /* 0x000fc8000bf05270 */
[----:B------:R-:W-:Y:S02]  /*5200*/  USEL UR5, URZ, 0x1, UP0 ;  /* 0x00000001ff057887 */ /* 0x000fe40008000000 */
[----:B------:R-:W-:-:S04]  /*5210*/  USEL UR4, UR4, URZ, UP0 ;  /* 0x000000ff04047287 */ /* 0x000fc80008000000 */
[----:B------:R-:W-:Y:S01]  /*5220*/  ULEA UR4, UR4, UR24, 0x3 ;  /* 0x0000001804047291 */ /* 0x000fe2000f8e18ff */
[----:B-1----:R-:W-:-:S04]  /*5230*/  LOP3.LUT R2, R15, UR5, RZ, 0x3c, !PT ;  /* 0x000000050f027c12 */ /* 0x002fc8000f8e3cff */
[----:B------:R-:W-:Y:S01]  /*5240*/  SHF.L.U32 R2, R2, 0x1f, RZ ;  /* 0x0000001f02027819 */ /* 0x000fe200000006ff */
[----:B------:R-:W-:-:S07]  /*5250*/  IMAD.U32 R0, RZ, RZ, UR4 ;  /* 0x00000004ff007e24 */ /* 0x000fce000f8e00ff */
.L_x_88:
[----:B-1----:R1:W2:Y:S02]  /*5260*/  SYNCS.PHASECHK.TRANS64.TRYWAIT P0, [R0+URZ], R2 ;  /* 0x00000002000075a7 */ /* 0x0022a400080011ff */
[----:B--2---:R-:W-:Y:S05]  /*5270*/  @!P0 NANOSLEEP.SYNCS 0x989680 ;  /* 0x009896800000895d */ /* 0x004fea0003900000 */
[----:B------:R-:W2:Y:S02]  /*5280*/  @!P0 SYNCS.PHASECHK.TRANS64 P0, [R0+URZ], R2 ;  /* 0x00000002000085a7 */ /* 0x000ea400080010ff */
[----:B--2---:R-:W-:Y:S05]  /*5290*/  @P0 EXIT ;  /* 0x000000000000094d */ /* 0x004fea0003800000 */
[----:B------:R-:W-:Y:S05]  /*52a0*/  BRA `(.L_x_88) ;  /* 0xfffffffc00ec7947 */ /* 0x000fea000383ffff */
.L_x_76:
[----:B------:R-:W-:-:S06]  /*52b0*/  UISETP.GE.AND UP0, UPT, UR22, 0x4, UPT ;  /* 0x000000041600788c */ /* 0x000fcc000bf06270 */
[----:B------:R-:W-:-:S13]  /*52c0*/  PLOP3.LUT P0, PT, PT, PT, UP0, 0x80, 0x8 ;  /* 0x000000000008781c */ /* 0x000fda0003f0f008 */
[----:B------:R-:W-:Y:S05]  /*52d0*/  @!P0 EXIT ;  /* 0x000000000000894d */ /* 0x000fea0003800000 */
[----:B------:R-:W-:Y:S01]  /*52e0*/  BAR.SYNC.DEFER_BLOCKING 0x6, 0xa0 ;  /* 0x0182800000007b1d */ /* 0x000fe20000010000 */
[C---:B------:R-:W-:Y:S01]  /*52f0*/  IMAD.SHL.U32 R3, R55.reuse, 0x20, RZ ;  /* 0x0000002037037824 */ /* 0x040fe200078e00ff */
[C---:B------:R-:W-:Y:S01]  /*5300*/  LOP3.LUT P0, RZ, R55.reuse, 0x4, RZ, 0xc0, !PT ;  /* 0x0000000437ff7812 */ /* 0x040fe2000780c0ff */
[C---:B------:R-:W-:Y:S01]  /*5310*/  IMAD.SHL.U32 R2, R55.reuse, 0x10, RZ ;  /* 0x0000001037027824 */ /* 0x040fe200078e00ff */
[----:B------:R-:W-:Y:S01]  /*5320*/  CS2R R52, SRZ ;  /* 0x0000000000347805 */ /* 0x000fe2000001ff00 */
[----:B------:R-:W-:Y:S01]  /*5330*/  IMAD.SHL.U32 R44, R55, 0x4, RZ ;  /* 0x00000004372c7824 */ /* 0x000fe200078e00ff */
[----:B------:R-:W-:Y:S01]  /*5340*/  UMOV UR44, 0x400 ;  /* 0x00000400002c7882 */ /* 0x000fe20000000000 */
[----:B------:R-:W1:Y:S01]  /*5350*/  LDCU.64 UR4, c[0x0][0x890] ;  /* 0x00011200ff0477ac */ /* 0x000e620008000a00 */
[----:B------:R-:W2:Y:S01]  /*5360*/  LDC.64 R42, c[0x0][0x8b0] ;  /* 0x00022c00ff2a7b82 */ /* 0x000ea20000000a00 */
[----:B------:R-:W-:Y:S01]  /*5370*/  LOP3.LUT R4, R3, 0xc0, RZ, 0xc0, !PT ;  /* 0x000000c003047812 */ /* 0x000fe200078ec0ff */
[----:B------:R-:W-:Y:S01]  /*5380*/  IMAD.U32 R23, R55, 0x10000, RZ ;  /* 0x0001000037177824 */ /* 0x000fe200078e00ff */
[----:B------:R-:W-:Y:S01]  /*5390*/  ULEA UR44, UR54, UR44, 0x18 ;  /* 0x0000002c362c7291 */ /* 0x000fe2000f8ec0ff */
[----:B------:R-:W-:Y:S01]  /*53a0*/  LOP3.LUT R2, R2, 0x600, RZ, 0xc0, !PT ;  /* 0x0000060002027812 */ /* 0x000fe200078ec0ff */
[----:B------:R-:W-:Y:S01]  /*53b0*/  IMAD.MOV.U32 R54, RZ, RZ, 0x10 ;  /* 0x00000010ff367424 */ /* 0x000fe200078e00ff */
[----:B------:R-:W-:Y:S01]  /*53c0*/  LOP3.LUT R44, R4, 0x18, R44, 0xf8, !PT ;  /* 0x00000018042c7812 */ /* 0x000fe200078ef82c */
[----:B------:R-:W-:Y:S01]  /*53d0*/  IMAD.MOV.U32 R22, RZ, RZ, RZ ;  /* 0x000000ffff167224 */ /* 0x000fe200078e00ff */
[----:B------:R-:W3:Y:S01]  /*53e0*/  LDC.64 R40, c[0x0][0x8a8] ;  /* 0x00022a00ff287b82 */ /* 0x000ee20000000a00 */
[----:B------:R-:W-:Y:S01]  /*53f0*/  SHF.R.U32.HI R4, RZ, 0x1, R55 ;  /* 0x00000001ff047819 */ /* 0x000fe20000011637 */
[----:B------:R-:W-:Y:S01]  /*5400*/  IMAD.MOV.U32 R51, RZ, RZ, RZ ;  /* 0x000000ffff337224 */ /* 0x000fe200078e00ff */
[----:B------:R-:W-:Y:S01]  /*5410*/  LOP3.LUT R2, R2, 0x20, R3, 0xf8, !PT ;  /* 0x0000002002027812 */ /* 0x000fe200078ef803 */
[----:B------:R-:W4:Y:S01]  /*5420*/  LDCU UR63, c[0x0][0x370] ;  /* 0x00006e00ff3f77ac */ /* 0x000f220008000800 */
[----:B------:R-:W-:-:S02]  /*5430*/  LOP3.LUT R23, R23, 0x600000, RZ, 0xc0, !PT ;  /* 0x0060000017177812 */ /* 0x000fc400078ec0ff */
[----:B------:R-:W-:Y:S01]  /*5440*/  LOP3.LUT R44, R44, 0x8, R4, 0x78, !PT ;  /* 0x000000082c2c7812 */ /* 0x000fe200078e7804 */
[----:B------:R-:W4:Y:S01]  /*5450*/  LDS R0, [UR44+0x150] ;  /* 0x0001502cff007984 */ /* 0x000f220008000800 */
[----:B-1----:R-:W-:Y:S01]  /*5460*/  IMAD.U32 R57, RZ, RZ, UR4 ;  /* 0x00000004ff397e24 */ /* 0x002fe2000f8e00ff */
[----:B------:R-:W-:Y:S01]  /*5470*/  UIADD3 UR4, UPT, UPT, UR44, 0x200, URZ ;  /* 0x000002002c047890 */ /* 0x000fe2000fffe0ff */
[----:B------:R-:W-:Y:S01]  /*5480*/  LOP3.LUT R2, R2, 0x100, R3, 0xf8, !PT ;  /* 0x0000010002027812 */ /* 0x000fe200078ef803 */
[----:B------:R-:W-:Y:S01]  /*5490*/  IMAD.U32 R56, RZ, RZ, UR5 ;  /* 0x00000005ff387e24 */ /* 0x000fe2000f8e00ff */
[----:B------:R-:W-:Y:S01]  /*54a0*/  LOP3.LUT R55, R55, 0x60, RZ, 0xc0, !PT ;  /* 0x0000006037377812 */ /* 0x000fe200078ec0ff */
[----:B------:R-:W1:Y:S01]  /*54b0*/  LDCU UR43, c[0x0][0xb0c] ;  /* 0x00016180ff2b77ac */ /* 0x000e620008000800 */
[----:B------:R-:W-:Y:S01]  /*54c0*/  LOP3.LUT R44, R2, R44, RZ, 0xfc, !PT ;  /* 0x0000002c022c7212 */ /* 0x000fe200078efcff */
[----:B------:R-:W-:Y:S01]  /*54d0*/  IMAD.U32 R59, RZ, RZ, UR4 ;  /* 0x00000004ff3b7e24 */ /* 0x000fe2000f8e00ff */
[----:B------:R-:W-:Y:S01]  /*54e0*/  SEL R54, R54, 0xfffffff0, !P0 ;  /* 0xfffffff036367807 */ /* 0x000fe20004000000 */
[----:B------:R-:W1:Y:S01]  /*54f0*/  LDCU UR39, c[0x0][0xb30] ;  /* 0x00016600ff2777ac */ /* 0x000e620008000800 */
[----:B------:R-:W1:Y:S01]  /*5500*/  LDCU.64 UR60, c[0x0][0x888] ;  /* 0x00011100ff3c77ac */ /* 0x000e620008000a00 */
[----:B------:R-:W1:Y:S01]  /*5510*/  LDCU.64 UR40, c[0x0][0xb28] ;  /* 0x00016500ff2877ac */ /* 0x000e620008000a00 */
[----:B------:R-:W1:Y:S01]  /*5520*/  LDCU.128 UR56, c[0x0][0xb10] ;  /* 0x00016200ff3877ac */ /* 0x000e620008000c00 */
[----:B------:R-:W1:Y:S01]  /*5530*/  LDCU UR62, c[0x0][0x374] ;  /* 0x00006e80ff3e77ac */ /* 0x000e620008000800 */
[----:B------:R-:W-:Y:S01]  /*5540*/  UMOV UR55, 0x1 ;  /* 0x0000000100377882 */ /* 0x000fe20000000000 */
[----:B------:R-:W-:Y:S01]  /*5550*/  UMOV UR46, URZ ;  /* 0x000000ff002e7c82 */ /* 0x000fe20008000000 */
[----:B------:R-:W-:Y:S01]  /*5560*/  UMOV UR53, URZ ;  /* 0x000000ff00357c82 */ /* 0x000fe20008000000 */
[----:B------:R-:W-:Y:S01]  /*5570*/  UMOV UR52, URZ ;  /* 0x000000ff00347c82 */ /* 0x000fe20008000000 */
[----:B-1234-:R-:W-:-:S07]  /*5580*/  IMAD.IADD R23, R0, 0x1, R23 ;  /* 0x0000000100177824 */ /* 0x01efce00078e0217 */
.L_x_119:
[C---:B------:R-:W-:Y:S02]  /*5590*/  LEA R0, R51.reuse, UR44, 0x3 ;  /* 0x0000002c33007c11 */ /* 0x040fe4000f8e18ff */
[----:B------:R-:W-:Y:S02]  /*55a0*/  SHF.L.U32 R2, R52, 0x1f, RZ ;  /* 0x0000001f34027819 */ /* 0x000fe400000006ff */
[----:B-1----:R-:W-:Y:S02]  /*55b0*/  LEA R4, R51, UR44, 0x4 ;  /* 0x0000002c33047c11 */ /* 0x002fe4000f8e20ff */
[----:B------:R-:W1:Y:S02]  /*55c0*/  SYNCS.PHASECHK.TRANS64.TRYWAIT P0, [R0+URZ+0xa0], R2 ;  /* 0x0000a002000075a7 */ /* 0x000e6400080011ff */
[----:B-1----:R-:W-:Y:S05]  /*55d0*/  @!P0 BRA `(.L_x_89) ;  /* 0x0000002c00548947 */ /* 0x002fea0003800000 */
.L_x_165:
[----:B------:R-:W-:Y:S01]  /*55e0*/  R2UR UR7, R58 ;  /* 0x000000003a0772ca */ /* 0x000fe200000e0000 */
[----:B------:R-:W2:Y:S01]  /*55f0*/  LDS.128 R4, [R4+0x130] ;  /* 0x0001300004047984 */ /* 0x000ea20000000c00 */
[----:B-1----:R-:W-:Y:S01]  /*5600*/  VIADD R0, R0, 0xb0 ;  /* 0x000000b000007836 */ /* 0x002fe20000000000 */
[----:B------:R-:W-:Y:S04]  /*5610*/  UISETP.GE.AND UP0, UPT, UR42, 0x1, UPT ;  /* 0x000000012a00788c */ /* 0x000fe8000bf06270 */
[----:B------:R-:W-:Y:S01]  /*5620*/  PRMT R0, RZ, 0x654, R0 ;  /* 0x00000654ff007816 */ /* 0x000fe20000000000 */
[----:B------:R-:W-:Y:S01]  /*5630*/  @!PT LDS RZ, [RZ] ;  /* 0x00000000fffff984 */ /* 0x000fe20000000800 */
[----:B------:R-:W-:Y:S01]  /*5640*/  @!PT LDS RZ, [RZ] ;  /* 0x00000000fffff984 */ /* 0x000fe20000000800 */
[----:B------:R-:W-:Y:S01]  /*5650*/  @!PT LDS RZ, [RZ] ;  /* 0x00000000fffff984 */ /* 0x000fe20000000800 */
[----:B------:R-:W-:Y:S01]  /*5660*/  @!PT LDS RZ, [RZ] ;  /* 0x00000000fffff984 */ /* 0x000fe20000000800 */
[----:B------:R1:W-:Y:S06]  /*5670*/  MEMBAR.ALL.CTA ;  /* 0x0000000000007992 */ /* 0x0003ec0000008000 */
[----:B-1----:R-:W1:Y:S02]  /*5680*/  FENCE.VIEW.ASYNC.S ;  /* 0x00000000000073c6 */ /* 0x002e640000000000 */
[----:B-1----:R1:W-:Y:S01]  /*5690*/  SYNCS.ARRIVE.TRANS64.RED.A1T0 RZ, [R0+URZ], RZ ;  /* 0x000000ff00ff79a7 */ /* 0x0023e200081004ff */
[----:B--2---:R-:W-:Y:S11]  /*56a0*/  LOP3.LUT P0, RZ, R6, 0x1, RZ, 0xc0, !PT ;  /* 0x0000000106ff7812 */ /* 0x004ff6000780c0ff */
[----:B------:R-:W-:Y:S02]  /*56b0*/  @!UPT UIADD3 URZ, UPT, UPT, URZ, URZ, URZ ;  /* 0x000000fffffff290 */ /* 0x000fe4000fffe0ff */
[----:B------:R-:W-:Y:S01]  /*56c0*/  VOTEU.ANY UP1, P0 ;  /* 0x0000000000ff7886 */ /* 0x000fe20000020100 */
[----:B------:R-:W-:Y:S01]  /*56d0*/  PLOP3.LUT P0, PT, PT, PT, UP1, 0x80, 0x8 ;  /* 0x000000000008781c */ /* 0x000fe20003f0f018 */
[----:B------:R-:W-:Y:S06]  /*56e0*/  UP2UR UR4, UPR, URZ, 0x2 ;  /* 0x00000002ff047883 */ /* 0x000fec0008000000 */
[----:B------:R-:W-:Y:S06]  /*56f0*/  IMAD.U32 R60, RZ, RZ, UR4 ;  /* 0x00000004ff3c7e24 */ /* 0x000fec000f8e00ff */
[----:B------:R-:W-:Y:S02]  /*5700*/  @P0 SHF.R.U32.HI R2, RZ, 0x10, R5 ;  /* 0x00000010ff020819 */ /* 0x000fe40000011605 */
[----:B------:R-:W-:Y:S02]  /*5710*/  @P0 MOV R3, R4 ;  /* 0x0000000400030202 */ /* 0x000fe40000000f00 */
[----:B------:R-:W-:Y:S02]  /*5720*/  @P0 R2UR UR4, R2 ;  /* 0x00000000020402ca */ /* 0x000fe400000e0000 */
[----:B------:R-:W-:Y:S02]  /*5730*/  @P0 LOP3.LUT R4, R5, 0xffff, RZ, 0xc0, !PT ;  /* 0x0000ffff05040812 */ /* 0x000fe400078ec0ff */
[----:B------:R-:W-:Y:S02]  /*5740*/  @P0 R2UR UR6, R3 ;  /* 0x00000000030602ca */ /* 0x000fe400000e0000 */
[----:B------:R-:W-:Y:S07]  /*5750*/  @P0 R2UR UR5, R4 ;  /* 0x00000000040502ca */ /* 0x000fee00000e0000 */
[----:B------:R-:W-:Y:S02]  /*5760*/  @UP1 UMOV UR7, UR4 ;  /* 0x0000000400071c82 */ /* 0x000fe40008000000 */
[----:B------:R-:W-:Y:S02]  /*5770*/  IMAD.U32 R58, RZ, RZ, UR7 ;  /* 0x00000007ff3a7e24 */ /* 0x000fe4000f8e00ff */
[----:B------:R-:W-:Y:S02]  /*5780*/  @UP1 UMOV UR38, UR6 ;  /* 0x0000000600261c82 */ /* 0x000fe40008000000 */
[----:B------:R-:W-:Y:S01]  /*5790*/  @UP1 UMOV UR37, UR5 ;  /* 0x0000000500251c82 */ /* 0x000fe20008000000 */
[----:B-1----:R-:W-:Y:S05]  /*57a0*/  BRA.U !UP0, `(.L_x_90) ;  /* 0x0000000108cc7547 */ /* 0x002fea000b800000 */
[----:B------:R-:W1:Y:S01]  /*57b0*/  LDCU UR12, c[0x0][0xb20] ;  /* 0x00016400ff0c77ac */ /* 0x000e620008000800 */
[----:B------:R-:W-:Y:S02]  /*57c0*/  UIMAD.WIDE.U32 UR4, UR62, UR59, URZ ;  /* 0x0000003b3e0472a5 */ /* 0x000fe4000f8e00ff */
[----:B------:R-:W-:Y:S02]  /*57d0*/  UIMAD.WIDE.U32 UR6, UR63, UR56, URZ ;  /* 0x000000383f0672a5 */ /* 0x000fe4000f8e00ff */
[----:B------:R-:W-:Y:S02]  /*57e0*/  UISETP.NE.AND UP0, UPT, UR58, 0x1, UPT ;  /* 0x000000013a00788c */ /* 0x000fe4000bf05270 */
[----:B------:R-:W-:Y:S02]  /*57f0*/  UIMAD.WIDE.U32 UR8, UR37, UR59, URZ ;  /* 0x0000003b250872a5 */ /* 0x000fe4000f8e00ff */
[----:B------:R-:W-:Y:S02]  /*5800*/  UIMAD.WIDE.U32 UR10, UR38, UR56, URZ ;  /* 0x00000038260a72a5 */ /* 0x000fe4000f8e00ff */
[----:B------:R-:W-:Y:S02]  /*5810*/  UISETP.NE.AND UP1, UPT, UR43, 0x1, UPT ;  /* 0x000000012b00788c */ /* 0x000fe4000bf25270 */
[----:B------:R-:W-:Y:S01]  /*5820*/  UISETP.NE.AND UP2, UPT, UR42, 0x1, UPT ;  /* 0x000000012a00788c */ /* 0x000fe2000bf45270 */
[----:B------:R-:W-:Y:S02]  /*5830*/  UMOV UR4, UR5 ;  /* 0x0000000500047c82 */ /* 0x000fe40008000000 */
[----:B-1----:R-:W-:Y:S03]  /*5840*/  USHF.R.U32.HI UR5, URZ, UR12, UR4 ;  /* 0x0000000cff057299 */ /* 0x002fe60008011604 */
[----:B------:R-:W-:Y:S02]  /*5850*/  UMOV UR4, UR7 ;  /* 0x0000000700047c82 */ /* 0x000fe40008000000 */
[----:B------:R-:W-:Y:S02]  /*5860*/  USHF.R.U32.HI UR7, URZ, UR57, UR4 ;  /* 0x00000039ff077299 */ /* 0x000fe40008011604 */
[----:B------:R-:W-:Y:S02]  /*5870*/  USEL UR4, UR62, UR5, !UP0 ;  /* 0x000000053e047287 */ /* 0x000fe4000c000000 */
[----:B------:R-:W-:Y:S01]  /*5880*/  USEL UR7, UR63, UR7, !UP1 ;  /* 0x000000073f077287 */ /* 0x000fe2000c800000 */
[----:B------:R-:W-:Y:S01]  /*5890*/  UMOV UR5, UR9 ;  /* 0x0000000900057c82 */ /* 0x000fe20008000000 */
[----:B------:R-:W-:Y:S02]  /*58a0*/  UIMAD.WIDE.U32 UR8, UR4, UR40, URZ ;  /* 0x00000028040872a5 */ /* 0x000fe4000f8e00ff */
[----:B------:R-:W-:Y:S03]  /*58b0*/  USHF.R.U32.HI UR6, URZ, UR12, UR5 ;  /* 0x0000000cff067299 */ /* 0x000fe60008011605 */
[----:B------:R-:W-:Y:S01]  /*58c0*/  UMOV UR5, UR11 ;  /* 0x0000000b00057c82 */ /* 0x000fe20008000000 */
[----:B------:R-:W-:Y:S02]  /*58d0*/  UIMAD.WIDE.U32 UR10, UR7, UR40, URZ ;  /* 0x00000028070a72a5 */ /* 0x000fe4000f8e00ff */
[----:B------:R-:W-:Y:S02]  /*58e0*/  USHF.R.U32.HI UR12, URZ, UR57, UR5 ;  /* 0x00000039ff0c7299 */ /* 0x000fe40008011605 */
[----:B------:R-:W-:Y:S01]  /*58f0*/  USEL UR6, UR37, UR6, !UP0 ;  /* 0x0000000625067287 */ /* 0x000fe2000c000000 */
[----:B------:R-:W-:Y:S02]  /*5900*/  UMOV UR5, UR9 ;  /* 0x0000000900057c82 */ /* 0x000fe40008000000 */
[----:B------:R-:W-:Y:S01]  /*5910*/  UMOV UR10, UR11 ;  /* 0x0000000b000a7c82 */ /* 0x000fe20008000000 */
[----:B------:R-:W-:Y:S02]  /*5920*/  @UP2 USHF.R.U32.HI UR4, URZ, UR41, UR5 ;  /* 0x00000029ff042299 */ /* 0x000fe40008011605 */
[----:B------:R-:W-:Y:S02]  /*5930*/  @UP2 USHF.R.U32.HI UR7, URZ, UR41, UR10 ;  /* 0x00000029ff072299 */ /* 0x000fe4000801160a */
[----:B------:R-:W-:Y:S02]  /*5940*/  UIMAD UR4, UR42, UR4, URZ ;  /* 0x000000042a0472a4 */ /* 0x000fe4000f8e02ff */
[----:B------:R-:W-:Y:S02]  /*5950*/  UIMAD.WIDE.U32 UR10, UR6, UR40, URZ ;  /* 0x00000028060a72a5 */ /* 0x000fe4000f8e00ff */
[----:B------:R-:W-:Y:S02]  /*5960*/  USEL UR5, UR38, UR12, !UP1 ;  /* 0x0000000c26057287 */ /* 0x000fe4000c800000 */
[----:B------:R-:W-:Y:S02]  /*5970*/  UIMAD UR8, UR42, UR7, URZ ;  /* 0x000000072a0872a4 */ /* 0x000fe4000f8e02ff */
[----:B------:R-:W-:Y:S03]  /*5980*/  UISETP.GE.AND UP0, UPT, UR6, UR4, UPT ;  /* 0x000000040600728c */ /* 0x000fe6000bf06270 */
[----:B------:R-:W-:Y:S01]  /*5990*/  UMOV UR4, UR11 ;  /* 0x0000000b00047c82 */ /* 0x000fe20008000000 */
[----:B------:R-:W-:Y:S02]  /*59a0*/  UISETP.GE.OR UP0, UPT, UR5, UR8, UP0 ;  /* 0x000000080500728c */ /* 0x000fe40008706670 */
[----:B------:R-:W-:Y:S02]  /*59b0*/  USHF.R.U32.HI UR4, URZ, UR41, UR4 ;  /* 0x00000029ff047299 */ /* 0x000fe40008011604 */
[----:B------:R-:W-:Y:S02]  /*59c0*/  UIMAD.WIDE.U32 UR8, UR5, UR40, URZ ;  /* 0x00000028050872a5 */ /* 0x000fe4000f8e00ff */
[----:B------:R-:W-:Y:S02]  /*59d0*/  USEL UR11, UR6, UR4, !UP2 ;  /* 0x00000004060b7287 */ /* 0x000fe4000d000000 */
[----:B------:R-:W-:Y:S02]  /*59e0*/  UIADD3 UR8, UPT, UPT, -UR5, URZ, URZ ;  /* 0x000000ff05087290 */ /* 0x000fe4000fffe1ff */
[----:B------:R-:W-:Y:S01]  /*59f0*/  UIADD3 UR10, UPT, UPT, -UR11, URZ, URZ ;  /* 0x000000ff0b0a7290 */ /* 0x000fe2000fffe1ff */
[----:B------:R-:W-:Y:S01]  /*5a00*/  @!UP0 UMOV UR4, UR9 ;  /* 0x0000000900048c82 */ /* 0x000fe20008000000 */
[----:B------:R-:W-:Y:S02]  /*5a10*/  UIADD3 UR9, UPT, UPT, -UR6, URZ, URZ ;  /* 0x000000ff06097290 */ /* 0x000fe4000fffe1ff */
[----:B------:R-:W-:Y:S02]  /*5a20*/  @!UP0 USHF.R.U32.HI UR4, URZ, UR41, UR4 ;  /* 0x00000029ff048299 */ /* 0x000fe40008011604 */
[----:B------:R-:W-:Y:S02]  /*5a30*/  UIMAD UR10, UR42, UR10, UR6 ;  /* 0x0000000a2a0a72a4 */ /* 0x000fe4000f8e0206 */
[----:B------:R-:W-:Y:S04]  /*5a40*/  @!UP0 USEL UR4, UR5, UR4, !UP2 ;  /* 0x0000000405048287 */ /* 0x000fe8000d000000 */
[----:B------:R-:W-:Y:S02]  /*5a50*/  @!UP0 UIMAD UR10, UR7, UR10, UR4 ;  /* 0x0000000a070a82a4 */ /* 0x000fe4000f8e0204 */
[----:B------:R-:W-:Y:S02]  /*5a60*/  @!UP0 UIADD3 UR11, UPT, UPT, UR11, -UR4, URZ ;  /* 0x800000040b0b8290 */ /* 0x000fe4000fffe0ff */
[----:B------:R-:W-:Y:S02]  /*5a70*/  UIMAD UR7, UR43, UR8, UR38 ;  /* 0x000000082b0772a4 */ /* 0x000fe4000f8e0226 */
[----:B------:R-:W-:Y:S02]  /*5a80*/  @!UP0 UIMAD UR6, UR11, UR42, UR5 ;  /* 0x0000002a0b0682a4 */ /* 0x000fe4000f8e0205 */
[----:B------:R-:W-:Y:S01]  /*5a90*/  UIMAD UR4, UR58, UR9, UR37 ;  /* 0x000000093a0472a4 */ /* 0x000fe2000f8e0225 */
[----:B------:R-:W-:Y:S02]  /*5aa0*/  @!UP0 UMOV UR5, UR10 ;  /* 0x0000000a00058c82 */ /* 0x000fe40008000000 */
[----:B------:R-:W-:Y:S02]  /*5ab0*/  UIMAD UR38, UR5, UR43, UR7 ;  /* 0x0000002b052672a4 */ /* 0x000fe4000f8e0207 */
[----:B------:R-:W-:Y:S11]  /*5ac0*/  UIMAD UR37, UR6, UR58, UR4 ;  /* 0x0000003a062572a4 */ /* 0x000ff6000f8e0204 */
[----:B------:R-:W-:Y:S01]  /*5ad0*/  @!UPT UIADD3 URZ, UPT, UPT, URZ, URZ, URZ ;  /* 0x000000fffffff290 */ /* 0x000fe2000fffe0ff */
.L_x_90:
[----:B------:R-:W-:Y:S01]  /*5ae0*/  UISETP.NE.AND UP0, UPT, UR39, 0x1, UPT ;  /* 0x000000012700788c */ /* 0x000fe2000bf05270 */
[----:B------:R-:W-:Y:S01]  /*5af0*/  R2UR UR11, R59 ;  /* 0x000000003b0b72ca */ /* 0x000fe200000e0000 */
[----:B------:R-:W-:Y:S01]  /*5b00*/  USHF.L.U32 UR50, UR25, 0x6, URZ ;  /* 0x0000000619327899 */ /* 0x000fe200080006ff */
[----:B------:R-:W-:Y:S01]  /*5b10*/  IADD3 R51, PT, PT, R51, 0x1, RZ ;  /* 0x0000000133337810 */ /* 0x000fe20007ffe0ff */
[----:B------:R-:W-:Y:S07]  /*5b20*/  USHF.L.U32 UR49, UR26, 0x6, URZ ;  /* 0x000000061a317899 */ /* 0x000fee00080006ff */
[----:B------:R-:W1:Y:S01]  /*5b30*/  @!UP0 LDCU.128 UR12, c[0x0][0xb10] ;  /* 0x00016200ff0c87ac */ /* 0x000e620008000c00 */
[----:B------:R-:W2:Y:S01]  /*5b40*/  @!UP0 LDCU UR5, c[0x0][0xb0c] ;  /* 0x00016180ff0587ac */ /* 0x000ea20008000800 */
[----:B------:R-:W3:Y:S01]  /*5b50*/  @!UP0 LDCU UR10, c[0x0][0xb20] ;  /* 0x00016400ff0a87ac */ /* 0x000ee20008000800 */
[----:B-1----:R-:W-:Y:S02]  /*5b60*/  UIMAD.WIDE.U32 UR8, UR38, UR12, URZ ;  /* 0x0000000c260872a5 */ /* 0x002fe4000f8e00ff */
[----:B------:R-:W-:Y:S02]  /*5b70*/  UIMAD.WIDE.U32 UR6, UR37, UR15, URZ ;  /* 0x0000000f250672a5 */ /* 0x000fe4000f8e00ff */
[----:B------:R-:W-:Y:S03]  /*5b80*/  @!UP0 UISETP.NE.AND UP1, UPT, UR14, 0x1, UPT ;  /* 0x000000010e00888c */ /* 0x000fe6000bf25270 */
[----:B------:R-:W-:Y:S01]  /*5b90*/  @!UP0 UMOV UR4, UR9 ;  /* 0x0000000900048c82 */ /* 0x000fe20008000000 */
[----:B--2---:R-:W-:Y:S02]  /*5ba0*/  @!UP0 UISETP.NE.AND UP2, UPT, UR5, 0x1, UPT ;  /* 0x000000010500888c */ /* 0x004fe4000bf45270 */
[----:B------:R-:W-:Y:S01]  /*5bb0*/  @!UP0 USHF.R.U32.HI UR4, URZ, UR13, UR4 ;  /* 0x0000000dff048299 */ /* 0x000fe20008011604 */
[----:B------:R-:W-:Y:S02]  /*5bc0*/  @!UP0 UMOV UR6, UR7 ;  /* 0x0000000700068c82 */ /* 0x000fe40008000000 */
[----:B---3--:R-:W-:Y:S02]  /*5bd0*/  @!UP0 USHF.R.U32.HI UR6, URZ, UR10, UR6 ;  /* 0x0000000aff068299 */ /* 0x008fe40008011606 */
[----:B------:R-:W-:Y:S02]  /*5be0*/  @!UP0 USEL UR7, UR38, UR4, !UP2 ;  /* 0x0000000426078287 */ /* 0x000fe4000d000000 */
[----:B------:R-:W-:Y:S04]  /*5bf0*/  @!UP0 USEL UR6, UR37, UR6, !UP1 ;  /* 0x0000000625068287 */ /* 0x000fe8000c800000 */
[----:B------:R-:W-:Y:S02]  /*5c00*/  @!UP0 UIADD3 UR4, UPT, UPT, -UR7, UR6, URZ ;  /* 0x0000000607048290 */ /* 0x000fe4000fffe1ff */
[----:B------:R-:W-:Y:S02]  /*5c10*/  @!UP0 UIADD3 UR6, UPT, UPT, UR7, -UR6, URZ ;  /* 0x8000000607068290 */ /* 0x000fe4000fffe0ff */
[----:B------:R-:W-:Y:S02]  /*5c20*/  @!UP0 UIMAD UR38, UR4, UR5, UR38 ;  /* 0x00000005042682a4 */ /* 0x000fe4000f8e0226 */
[----:B------:R-:W-:Y:S02]  /*5c30*/  @!UP0 UIMAD UR37, UR6, UR14, UR37 ;  /* 0x0000000e062582a4 */ /* 0x000fe4000f8e0225 */
[----:B------:R-:W-:Y:S09]  /*5c40*/  ULOP3.LUT UP0, URZ, UR11, 0x1b0, URZ, 0xc0, !UPT ;  /* 0x000001b00bff7892 */ /* 0x000ff2000f80c0ff */
[----:B------:R-:W-:Y:S05]  /*5c50*/  BRA.U !UP0, `(.L_x_91) ;  /* 0x00000001087c7547 */ /* 0x000fea000b800000 */
[----:B------:R-:W1:Y:S01]  /*5c60*/  LDCU.64 UR8, c[0x4][0x80] ;  /* 0x01001000ff0877ac */ /* 0x000e620008000a00 */
[----:B------:R-:W-:Y:S01]  /*5c70*/  MOV R2, 0x0 ;  /* 0x0000000000027802 */ /* 0x000fe20000000f00 */
[----:B------:R-:W-:Y:S02]  /*5c80*/  HFMA2 R12, -RZ, RZ, 0, 5.9604644775390625e-08 ;  /* 0x00000001ff0c7431 */ /* 0x000fe400000001ff */
[----:B------:R-:W-:Y:S01]  /*5c90*/  IMAD.MOV.U32 R8, RZ, RZ, 0x70 ;  /* 0x00000070ff087424 */ /* 0x000fe200078e00ff */
[----:B------:R2:W3:Y:S01]  /*5ca0*/  LDC.64 R14, c[0x4][R2] ;  /* 0x01000000020e7b82 */ /* 0x0004e20000000a00 */
[----:B------:R-:W4:Y:S01]  /*5cb0*/  LDCU.64 UR6, c[0x4][0x88] ;  /* 0x01001100ff0677ac */ /* 0x000f220008000a00 */
[----:B------:R-:W-:Y:S01]  /*5cc0*/  IMAD.MOV.U32 R13, RZ, RZ, RZ ;  /* 0x000000ffff0d7224 */ /* 0x000fe200078e00ff */
[----:B------:R-:W2:Y:S01]  /*5cd0*/  LDCU.64 UR4, c[0x4][0x8] ;  /* 0x01000100ff0477ac */ /* 0x000ea20008000a00 */
[----:B-1----:R-:W-:Y:S01]  /*5ce0*/  MOV R5, UR9 ;  /* 0x0000000900057c02 */ /* 0x002fe20008000f00 */
[----:B------:R-:W-:Y:S01]  /*5cf0*/  IMAD.U32 R4, RZ, RZ, UR8 ;  /* 0x00000008ff047e24 */ /* 0x000fe2000f8e00ff */
[----:B----4-:R-:W-:Y:S01]  /*5d00*/  MOV R7, UR7 ;  /* 0x0000000700077c02 */ /* 0x010fe20008000f00 */
[----:B------:R-:W-:Y:S01]  /*5d10*/  IMAD.U32 R6, RZ, RZ, UR6 ;  /* 0x00000006ff067e24 */ /* 0x000fe2000f8e00ff */
[----:B--2---:R-:W-:Y:S01]  /*5d20*/  MOV R11, UR5 ;  /* 0x00000005000b7c02 */ /* 0x004fe20008000f00 */
[----:B------:R-:W-:Y:S02]  /*5d30*/  IMAD.U32 R10, RZ, RZ, UR4 ;  /* 0x00000004ff0a7e24 */ /* 0x000fe4000f8e00ff */
[----:B------:R-:W-:Y:S07]  /*5d40*/  LEPC R20, `(.L_x_92) ;  /* 0x000000001014794e */ /* 0x000fee0000000000 */
[----:B---3-5:R-:W-:Y:S05]  /*5d50*/  CALL.ABS.NOINC R14 ;  /* 0x000000000e007343 */ /* 0x028fea0003c00000 */
.L_x_92:
[----:B------:R-:W1:Y:S01]  /*5d60*/  LDCU.64 UR8, c[0x4][0x80] ;  /* 0x01001000ff0877ac */ /* 0x000e620008000a00 */
[----:B------:R-:W2:Y:S01]  /*5d70*/  LDC.64 R2, c[0x4][R2] ;  /* 0x0100000002027b82 */ /* 0x000ea20000000a00 */
[----:B------:R-:W-:Y:S02]  /*5d80*/  HFMA2 R12, -RZ, RZ, 0, 5.9604644775390625e-08 ;  /* 0x00000001ff0c7431 */ /* 0x000fe400000001ff */
[----:B------:R-:W-:Y:S02]  /*5d90*/  IMAD.MOV.U32 R8, RZ, RZ, 0x70 ;  /* 0x00000070ff087424 */ /* 0x000fe400078e00ff */
[----:B------:R-:W-:Y:S01]  /*5da0*/  IMAD.MOV.U32 R13, RZ, RZ, RZ ;  /* 0x000000ffff0d7224 */ /* 0x000fe200078e00ff */
[----:B------:R-:W3:Y:S01]  /*5db0*/  LDCU.64 UR6, c[0x4][0x88] ;  /* 0x01001100ff0677ac */ /* 0x000ee20008000a00 */
[----:B------:R-:W4:Y:S01]  /*5dc0*/  LDCU.64 UR4, c[0x4][0x8] ;  /* 0x01000100ff0477ac */ /* 0x000f220008000a00 */
[----:B-1----:R-:W-:Y:S02]  /*5dd0*/  MOV R4, UR8 ;  /* 0x0000000800047c02 */ /* 0x002fe40008000f00 */
[----:B------:R-:W-:Y:S02]  /*5de0*/  MOV R5, UR9 ;  /* 0x0000000900057c02 */ /* 0x000fe40008000f00 */
[----:B---3--:R-:W-:Y:S01]  /*5df0*/  MOV R7, UR7 ;  /* 0x0000000700077c02 */ /* 0x008fe20008000f00 */
[----:B------:R-:W-:Y:S01]  /*5e00*/  IMAD.U32 R6, RZ, RZ, UR6 ;  /* 0x00000006ff067e24 */ /* 0x000fe2000f8e00ff */
[----:B----4-:R-:W-:Y:S01]  /*5e10*/  MOV R11, UR5 ;  /* 0x00000005000b7c02 */ /* 0x010fe20008000f00 */
[----:B------:R-:W-:Y:S02]  /*5e20*/  IMAD.U32 R10, RZ, RZ, UR4 ;  /* 0x00000004ff0a7e24 */ /* 0x000fe4000f8e00ff */
[----:B------:R-:W-:Y:S07]  /*5e30*/  LEPC R20, `(.L_x_91) ;  /* 0x000000001014794e */ /* 0x000fee0000000000 */
[----:B--2---:R-:W-:Y:S05]  /*5e40*/  CALL.ABS.NOINC R2 ;  /* 0x0000000002007343 */ /* 0x004fea0003c00000 */
.L_x_91:
[----:B------:R-:W-:Y:S02]  /*5e50*/  R2UR UR6, R49 ;  /* 0x00000000310672ca */ /* 0x000fe400000e0000 */
[----:B------:R-:W-:Y:S02]  /*5e60*/  R2UR UR5, R57 ;  /* 0x00000000390572ca */ /* 0x000fe400000e0000 */
[----:B------:R-:W-:Y:S02]  /*5e70*/  R2UR UR4, R56 ;  /* 0x00000000380472ca */ /* 0x000fe400000e0000 */
[----:B------:R-:W-:Y:S02]  /*5e80*/  ISETP.NE.U32.AND P4, PT, R42, RZ, PT ;  /* 0x000000ff2a00720c */ /* 0x000fe40003f85070 */
[----:B------:R-:W-:Y:S02]  /*5e90*/  ISETP.NE.U32.AND P2, PT, RZ, UR60, PT ;  /* 0x0000003cff007c0c */ /* 0x000fe4000bf45070 */
[----:B------:R-:W-:Y:S02]  /*5ea0*/  ISETP.NE.AND.EX P4, PT, R43, RZ, PT, P4 ;  /* 0x000000ff2b00720c */ /* 0x000fe40003f85340 */
[----:B------:R-:W-:Y:S01]  /*5eb0*/  ISETP.NE.AND.EX P2, PT, RZ, UR61, PT, P2 ;  /* 0x0000003dff007c0c */ /* 0x000fe2000bf45320 */
[----:B------:R-:W-:Y:S02]  /*5ec0*/  UISETP.NE.AND UP2, UPT, UR6, URZ, UPT ;  /* 0x000000ff0600728c */ /* 0x000fe4000bf45270 */
[----:B------:R-:W-:Y:S04]  /*5ed0*/  UISETP.NE.U32.AND UP0, UPT, UR5, URZ, UPT ;  /* 0x000000ff0500728c */ /* 0x000fe8000bf05070 */
[----:B------:R-:W-:Y:S01]  /*5ee0*/  UISETP.NE.AND.EX UP1, UPT, UR4, URZ, UPT, UP0 ;  /* 0x000000ff0400728c */ /* 0x000fe2000bf25300 */
[----:B------:R-:W-:Y:S01]  /*5ef0*/  PLOP3.LUT P1, PT, PT, PT, UP2, 0x80, 0x8 ;  /* 0x000000000008781c */ /* 0x000fe20003f2f028 */
[----:B------:R-:W-:Y:S03]  /*5f00*/  UPLOP3.LUT UP0, UPT, UPT, UPT, UPT, 0x40, 0x4 ;  /* 0x000000000004789c */ /* 0x000fe60003f0e870 */
[----:B------:R-:W-:Y:S06]  /*5f10*/  @UP2 UPLOP3.LUT UP0, UPT, UPT, UPT, UP1, 0x80, 0x8 ;  /* 0x000000000008289c */ /* 0x000fec0003f0f010 */
[----:B------:R-:W-:Y:S01]  /*5f20*/  PLOP3.LUT P0, PT, PT, PT, UP0, 0x80, 0x8 ;  /* 0x000000000008781c */ /* 0x000fe20003f0f008 */
[----:B------:R-:W-:Y:S01]  /*5f30*/  @!UPT UIADD3 URZ, UPT, UPT, URZ, URZ, URZ ;  /* 0x000000fffffff290 */ /* 0x000fe2000fffe0ff */
[----:B------:R-:W-:Y:S11]  /*5f40*/  BRA.U !UP1, `(.L_x_93) ;  /* 0x0000000109407547 */ /* 0x000ff6000b800000 */
[----:B------:R-:W-:Y:S01]  /*5f50*/  UISETP.NE.U32.AND UP0, UPT, UR60, URZ, UPT ;  /* 0x000000ff3c00728c */ /* 0x000fe2000bf05070 */
[----:B------:R-:W-:Y:S01]  /*5f60*/  R2UR UR6, R57 ;  /* 0x00000000390672ca */ /* 0x000fe200000e0000 */
[----:B------:R-:W1:Y:S01]  /*5f70*/  LDCU.64 UR8, c[0x0][0x358] ;  /* 0x00006b00ff0877ac */ /* 0x000e620008000a00 */
[----:B------:R-:W-:Y:S02]  /*5f80*/  HFMA2 R45, -RZ, RZ, 0, 5.9604644775390625e-08 ;  /* 0x00000001ff2d7431 */ /* 0x000fe400000001ff */
[----:B------:R-:W-:Y:S01]  /*5f90*/  IMAD.MOV.U32 R0, RZ, RZ, 0x1 ;  /* 0x00000001ff007424 */ /* 0x000fe200078e00ff */
[----:B------:R-:W-:Y:S06]  /*5fa0*/  UISETP.NE.AND.EX UP0, UPT, UR61, URZ, UPT, UP0 ;  /* 0x000000ff3d00728c */ /* 0x000fec000bf05300 */
[----:B------:R-:W-:Y:S05]  /*5fb0*/  PLOP3.LUT P3, PT, PT, PT, UP0, 0x80, 0x8 ;  /* 0x000000000008781c */ /* 0x000fea0003f6f008 */
[----:B------:R-:W2:Y:S01]  /*5fc0*/  @UP0 LDCU.64 UR4, c[0x0][0x888] ;  /* 0x00011100ff0407ac */ /* 0x000ea20008000a00 */
[----:B------:R-:W-:Y:S07]  /*5fd0*/  @UP0 UIMAD UR6, UR36, UR6, URZ ;  /* 0x00000006240602a4 */ /* 0x000fee000f8e02ff */
[----:B------:R-:W-:Y:S01]  /*5fe0*/  @!P3 PRMT R45, R0, 0x7610, R45 ;  /* 0x00007610002db816 */ /* 0x000fe2000000002d */
[----:B--2---:R-:W-:Y:S06]  /*5ff0*/  @UP0 UIMAD.WIDE UR4, UR6, 0x4, UR4 ;  /* 0x00000004060408a5 */ /* 0x004fec000f8e0204 */
[----:B-----5:R-:W-:Y:S02]  /*6000*/  IMAD.U32 R26, RZ, RZ, UR4 ;  /* 0x00000004ff1a7e24 */ /* 0x020fe4000f8e00ff */
[----:B------:R-:W-:Y:S03]  /*6010*/  IMAD.U32 R27, RZ, RZ, UR5 ;  /* 0x00000005ff1b7e24 */ /* 0x000fe6000f8e00ff */
[----:B------:R-:W2:Y:S02]  /*6020*/  @!UP0 LDCU UR4, c[0x0][0x880] ;  /* 0x00011000ff0487ac */ /* 0x000ea40008000800 */
[----:B-1----:R1:W5:Y:S02]  /*6030*/  @P3 LDG.E R26, desc[UR8][R26.64] ;  /* 0x000000081a1a3981 */ /* 0x002364000c1e1900 */
[----:B-12---:R-:W-:Y:S02]  /*6040*/  @!P3 MOV R26, UR4 ;  /* 0x00000004001abc02 */ /* 0x006fe40008000f00 */
.L_x_93:
[----:B------:R-:W-:Y:S05]  /*6050*/  @!P4 BRA `(.L_x_94) ;  /* 0x000000000024c947 */ /* 0x000fea0003800000 */
[----:B------:R-:W-:Y:S01]  /*6060*/  ISETP.NE.U32.AND P3, PT, R40, RZ, PT ;  /* 0x000000ff2800720c */ /* 0x000fe20003f65070 */
[----:B------:R-:W1:Y:S03]  /*6070*/  LDCU.64 UR4, c[0x0][0x358] ;  /* 0x00006b00ff0477ac */ /* 0x000e660008000a00 */
[----:B------:R-:W-:Y:S11]  /*6080*/  ISETP.NE.AND.EX P3, PT, R41, RZ, PT, P3 ;  /* 0x000000ff2900720c */ /* 0x000ff60003f65330 */
[----:B------:R-:W-:Y:S02]  /*6090*/  @!UPT UIADD3 URZ, UPT, UPT, URZ, URZ, URZ ;  /* 0x000000fffffff290 */ /* 0x000fe4000fffe0ff */
[----:B------:R-:W2:Y:S01]  /*60a0*/  @P3 LDC.64 R2, c[0x0][0x8a8] ;  /* 0x00022a00ff023b82 */ /* 0x000ea20000000a00 */
[----:B------:R-:W-:Y:S04]  /*60b0*/  @P3 IMAD R0, R42, UR36, RZ ;  /* 0x000000242a003c24 */ /* 0x000fe8000f8e02ff */
[----:B--2---:R-:W-:Y:S05]  /*60c0*/  @P3 IMAD.WIDE R2, R0, 0x4, R2 ;  /* 0x0000000400023825 */ /* 0x004fea00078e0202 */
[----:B-1---5:R1:W5:Y:S02]  /*60d0*/  @P3 LDG.E R24, desc[UR4][R2.64] ;  /* 0x0000000402183981 */ /* 0x022364000c1e1900 */
[----:B-1----:R-:W2:Y:S02]  /*60e0*/  @!P3 LDC R24, c[0x0][0x8a0] ;  /* 0x00022800ff18bb82 */ /* 0x002ea40000000800 */
.L_x_94:
[----:B-----5:R-:W-:Y:S01]  /*60f0*/  FSETP.NEU.AND P3, PT, R26, RZ, PT ;  /* 0x000000ff1a00720b */ /* 0x020fe20003f6d000 */
[----:B------:R-:W-:Y:S01]  /*6100*/  IMAD.U32 R2, RZ, RZ, UR46 ;  /* 0x0000002eff027e24 */ /* 0x000fe2000f8e00ff */
[----:B------:R-:W-:Y:S01]  /*6110*/  SEL R5, RZ, 0xffffffff, P2 ;  /* 0xffffffffff057807 */ /* 0x000fe20001000000 */
[----:B------:R-:W-:Y:S01]  /*6120*/  ULOP3.LUT UR4, UR55, 0x1, URZ, 0x3c, !UPT ;  /* 0x0000000137047892 */ /* 0x000fe2000f8e3cff */
[----:B------:R-:W-:Y:S01]  /*6130*/  @P1 LOP3.LUT P2, RZ, R45, 0xff, RZ, 0xc0, !PT ;  /* 0x000000ff2dff1812 */ /* 0x000fe2000784c0ff */
[----:B------:R-:W-:Y:S01]  /*6140*/  BSSY B1, `(.L_x_95) ;  /* 0x000003d000017945 */ /* 0x000fe20003800000 */
[----:B------:R-:W-:Y:S01]  /*6150*/  @P1 SEL R0, RZ, 0xffffffff, P3 ;  /* 0xffffffffff001807 */ /* 0x000fe20001800000 */
[----:B------:R-:W-:Y:S01]  /*6160*/  IMAD.MOV.U32 R65, RZ, RZ, 0x1 ;  /* 0x00000001ff417424 */ /* 0x000fe200078e00ff */
[----:B------:R-:W-:Y:S01]  /*6170*/  LEA R2, R2, UR44, 0x3 ;  /* 0x0000002c02027c11 */ /* 0x000fe2000f8e18ff */
[----:B------:R-:W-:Y:S01]  /*6180*/  IMAD.U32 R63, RZ, RZ, UR4 ;  /* 0x00000004ff3f7e24 */ /* 0x000fe2000f8e00ff */
[----:B------:R-:W-:Y:S01]  /*6190*/  @P0 SEL R0, R5, R0, !P2 ;  /* 0x0000000005000207 */ /* 0x000fe20005000000 */
[----:B------:R-:W-:Y:S01]  /*61a0*/  IMAD.U32 R64, RZ, RZ, UR46 ;  /* 0x0000002eff407e24 */ /* 0x000fe2000f8e00ff */
[----:B------:R-:W-:Y:S02]  /*61b0*/  LEA R27, R22, UR44, 0x3 ;  /* 0x0000002c161b7c11 */ /* 0x000fe4000f8e18ff */
[----:B------:R-:W-:Y:S02]  /*61c0*/  CS2R R38, SRZ ;  /* 0x0000000000267805 */ /* 0x000fe4000001ff00 */
[----:B------:R-:W-:Y:S02]  /*61d0*/  @P1 LOP3.LUT R0, R0, 0x1, RZ, 0xc0, !PT ;  /* 0x0000000100001812 */ /* 0x000fe400078ec0ff */
[----:B------:R-:W-:Y:S02]  /*61e0*/  CS2R R36, SRZ ;  /* 0x0000000000247805 */ /* 0x000fe4000001ff00 */
[----:B------:R-:W-:Y:S02]  /*61f0*/  SHF.L.U32 R3, R53, 0x1f, RZ ;  /* 0x0000001f35037819 */ /* 0x000fe400000006ff */
[----:B------:R-:W-:Y:S02]  /*6200*/  CS2R R30, SRZ ;  /* 0x00000000001e7805 */ /* 0x000fe4000001ff00 */
[----:B------:R-:W-:Y:S02]  /*6210*/  ISETP.NE.U32.OR P5, PT, R0, 0x1, !P1 ;  /* 0x000000010000780c */ /* 0x000fe40004fa5470 */
[----:B------:R-:W-:Y:S02]  /*6220*/  CS2R R28, SRZ ;  /* 0x00000000001c7805 */ /* 0x000fe4000001ff00 */
[----:B------:R-:W-:Y:S02]  /*6230*/  PLOP3.LUT P2, PT, PT, PT, UP1, 0x80, 0x8 ;  /* 0x000000000008781c */ /* 0x000fe40003f4f018 */
[----:B------:R-:W-:Y:S02]  /*6240*/  LEA.HI R25, R22, R22, RZ, 0x1 ;  /* 0x0000001616197211 */ /* 0x000fe400078f08ff */
[----:B------:R-:W-:Y:S02]  /*6250*/  LOP3.LUT P4, R50, R45, 0xff, RZ, 0xc0, !PT ;  /* 0x000000ff2d327812 */ /* 0x000fe4000788c0ff */
[----:B------:R-:W-:Y:S02]  /*6260*/  SEL R4, RZ, 0xffffffff, P3 ;  /* 0xffffffffff047807 */ /* 0x000fe40001800000 */
[----:B------:R-:W-:Y:S02]  /*6270*/  P2R R61, PR, RZ, 0x20 ;  /* 0x00000020ff3d7803 */ /* 0x000fe40000000000 */
[----:B------:R-:W-:Y:S03]  /*6280*/  @P5 SHF.L.U32 R0, R63, 0x1f, RZ ;  /* 0x0000001f3f005819 */ /* 0x000fe600000006ff */
[----:B------:R-:W-:Y:S01]  /*6290*/  @P2 SEL R4, R5, R4, !P4 ;  /* 0x0000000405042207 */ /* 0x000fe20006000000 */
[----:B------:R1:W3:Y:S03]  /*62a0*/  @P5 SYNCS.PHASECHK.TRANS64.TRYWAIT P1, [R2+URZ+0x60], R0 ;  /* 0x00006000020055a7 */ /* 0x0002e600080211ff */
[----:B------:R-:W-:Y:S04]  /*62b0*/  LOP3.LUT R4, R4, 0x1, RZ, 0xc0, !PT ;  /* 0x0000000104047812 */ /* 0x000fe800078ec0ff */
[----:B------:R-:W-:Y:S04]  /*62c0*/  ISETP.NE.U32.AND P2, PT, R4, 0x1, PT ;  /* 0x000000010400780c */ /* 0x000fe80003f45070 */
[----:B------:R-:W-:Y:S01]  /*62d0*/  P2R R66, PR, RZ, 0x4 ;  /* 0x00000004ff427803 */ /* 0x000fe20000000000 */
[----:B------:R4:W2:Y:S01]  /*62e0*/  SYNCS.PHASECHK.TRANS64.TRYWAIT P0, [R27+URZ+0xc0], R3 ;  /* 0x0000c0031b0075a7 */ /* 0x0008a200080011ff */
[C---:B-1----:R-:W-:Y:S01]  /*62f0*/  IMAD.SHL.U32 R0, R25.reuse, 0x20, RZ ;  /* 0x0000002019007824 */ /* 0x042fe200078e00ff */
[----:B------:R-:W-:Y:S04]  /*6300*/  LOP3.LUT R25, R25, 0xffe, RZ, 0xc0, !PT ;  /* 0x00000ffe19197812 */ /* 0x000fe800078ec0ff */
[----:B------:R-:W-:Y:S01]  /*6310*/  LOP3.LUT R0, R0, 0xffffffc0, RZ, 0xc0, !PT ;  /* 0xffffffc000007812 */ /* 0x000fe200078ec0ff */
[----:B------:R-:W-:Y:S04]  /*6320*/  IMAD.IADD R25, R22, 0x1, -R25 ;  /* 0x0000000116197824 */ /* 0x000fe800078e0a19 */
[----:B------:R-:W-:Y:S04]  /*6330*/  IMAD.IADD R0, R23, 0x1, R0 ;  /* 0x0000000117007824 */ /* 0x000fe800078e0200 */
[----:B------:R-:W-:Y:S01]  /*6340*/  IMAD R25, R25, 0x100000, R0 ;  /* 0x0010000019197824 */ /* 0x000fe200078e0200 */
[----:B---3--:R-:W-:Y:S01]  /*6350*/  @P5 SEL R65, RZ, 0x1, !P1 ;  /* 0x00000001ff415807 */ /* 0x008fe20004800000 */
[----:B----4-:R-:W-:Y:S06]  /*6360*/  @!P5 BRA `(.L_x_96) ;  /* 0x000000000068d947 */ /* 0x010fec0003800000 */
[----:B------:R-:W-:Y:S01]  /*6370*/  HFMA2 R31, -RZ, RZ, 0, 0 ;  /* 0x00000000ff1f7431 */ /* 0x000fe200000001ff */
[----:B------:R-:W-:Y:S01]  /*6380*/  ISETP.NE.AND P1, PT, R65, RZ, PT ;  /* 0x000000ff4100720c */ /* 0x000fe20003f25270 */
[----:B------:R-:W-:Y:S01]  /*6390*/  IMAD.U32 R0, RZ, RZ, UR46 ;  /* 0x0000002eff007e24 */ /* 0x000fe2000f8e00ff */
[----:B------:R-:W-:Y:S11]  /*63a0*/  BSSY B0, `(.L_x_97) ;  /* 0x0000005000007945 */ /* 0x000ff60003800000 */
[----:B------:R-:W-:Y:S05]  /*63b0*/  @P1 BRA `(.L_x_98) ;  /* 0x00000000000c1947 */ /* 0x000fea0003800000 */
[----:B------:R-:W-:Y:S04]  /*63c0*/  SHF.L.U32 R4, R63, 0x1f, RZ ;  /* 0x0000001f3f047819 */ /* 0x000fe800000006ff */
[----:B------:R-:W1:Y:S02]  /*63d0*/  SYNCS.PHASECHK.TRANS64.TRYWAIT P1, [R2+URZ+0x60], R4 ;  /* 0x00006004020075a7 */ /* 0x000e6400080211ff */
[----:B-1----:R-:W-:Y:S05]  /*63e0*/  @!P1 BRA `(.L_x_99) ;  /* 0x0000001c00e49947 */ /* 0x002fea0003800000 */
.L_x_98:
[----:B------:R-:W-:Y:S05]  /*63f0*/  BSYNC B0 ;  /* 0x0000000000007941 */ /* 0x000fea0003800000 */
.L_x_97:
[----:B------:R-:W-:Y:S01]  /*6400*/  ISETP.NE.AND P1, PT, R66, RZ, PT ;  /* 0x000000ff4200720c */ /* 0x000fe20003f25270 */
[----:B------:R-:W-:Y:S01]  /*6410*/  IMAD.MOV.U32 R30, RZ, RZ, RZ ;  /* 0x000000ffff1e7224 */ /* 0x000fe200078e00ff */
[----:B------:R-:W-:Y:S02]  /*6420*/  CS2R R28, SRZ ;  /* 0x00000000001c7805 */ /* 0x000fe4000001ff00 */
[----:B------:R-:W-:Y:S02]  /*6430*/  CS2R R38, SRZ ;  /* 0x0000000000267805 */ /* 0x000fe4000001ff00 */
[----:B------:R-:W-:Y:S07]  /*6440*/  CS2R R36, SRZ ;  /* 0x0000000000247805 */ /* 0x000fee000001ff00 */
[----:B-1----:R-:W-:Y:S01]  /*6450*/  @P1 IMAD R2, R0, 0x800, R44 ;  /* 0x0000080000021824 */ /* 0x002fe200078e022c */
[----:B------:R-:W-:Y:S05]  /*6460*/  @P1 WARPSYNC.ALL ;  /* 0x0000000000001948 */ /* 0x000fea0003800000 */
[----:B------:R-:W-:Y:S01]  /*6470*/  @P1 LEA R2, R2, UR44, 0x1 ;  /* 0x0000002c02021c11 */ /* 0x000fe2000f8e08ff */
[----:B------:R-:W-:Y:S04]  /*6480*/  UIADD3 UR4, UPT, UPT, UR46, 0x1, URZ ;  /* 0x000000012e047890 */ /* 0x000fe8000fffe0ff */
[----:B------:R1:W3:Y:S01]  /*6490*/  @P1 LDSM.16.M88.4 R28, [R2+0x200] ;  /* 0x00020000021c183b */ /* 0x0002e20000000200 */
[----:B------:R-:W-:Y:S01]  /*64a0*/  UISETP.NE.AND UP0, UPT, UR4, 0x3, UPT ;  /* 0x000000030400788c */ /* 0x000fe2000bf05270 */
[----:B------:R-:W-:Y:S03]  /*64b0*/  @P1 IMAD R0, R54, 0x2, R2 ;  /* 0x0000000236001824 */ /* 0x000fe600078e0202 */
[----:B------:R-:W-:Y:S02]  /*64c0*/  USEL UR5, URZ, 0x1, UP0 ;  /* 0x00000001ff057887 */ /* 0x000fe40008000000 */
[----:B------:R1:W4:Y:S01]  /*64d0*/  @P1 LDSM.16.M88.4 R36, [R0+0x200] ;  /* 0x000200000024183b */ /* 0x0003220000000200 */
[----:B------:R-:W-:Y:S03]  /*64e0*/  USEL UR4, UR4, URZ, UP0 ;  /* 0x000000ff04047287 */ /* 0x000fe60008000000 */
[----:B------:R-:W-:Y:S03]  /*64f0*/  LOP3.LUT R63, R63, UR5, RZ, 0x3c, !PT ;  /* 0x000000053f3f7c12 */ /* 0x000fe6000f8e3cff */
[----:B------:R-:W-:Y:S02]  /*6500*/  IMAD.U32 R64, RZ, RZ, UR4 ;  /* 0x00000004ff407e24 */ /* 0x000fe4000f8e00ff */
.L_x_96:
[----:B------:R-:W-:Y:S05]  /*6510*/  BSYNC B1 ;  /* 0x0000000000017941 */ /* 0x000fea0003800000 */
.L_x_95:
[----:B-1----:R-:W-:Y:S04]  /*6520*/  SHF.R.U32.HI R0, RZ, 0x15, R25 ;  /* 0x00000015ff007819 */ /* 0x002fe80000011619 */
[----:B------:R-:W-:Y:S01]  /*6530*/  LOP3.LUT P1, RZ, R0, 0x3, R46, 0x48, !PT ;  /* 0x0000000300ff7812 */ /* 0x000fe2000782482e */
[----:B------:R-:W-:Y:S01]  /*6540*/  @!UPT UIADD3 URZ, UPT, UPT, URZ, URZ, URZ ;  /* 0x000000fffffff290 */ /* 0x000fe2000fffe0ff */
[----:B--2---:R-:W-:Y:S11]  /*6550*/  @P0 BRA `(.L_x_100) ;  /* 0x0000000000080947 */ /* 0x004ff60003800000 */
[----:B------:R-:W1:Y:S02]  /*6560*/  SYNCS.PHASECHK.TRANS64.TRYWAIT P0, [R27+URZ+0xc0], R3 ;  /* 0x0000c0031b0075a7 */ /* 0x000e6400080011ff */
[----:B-1----:R-:W-:Y:S05]  /*6570*/  @!P0 BRA `(.L_x_101) ;  /* 0x0000001c00948947 */ /* 0x002fea0003800000 */
.L_x_100:
[----:B------:R-:W-:Y:S05]  /*6580*/  @!P1 BRA `(.L_x_102) ;  /* 0x0000000000409947 */ /* 0x000fea0003800000 */
[----:B------:R-:W2:Y:S01]  /*6590*/  LDCU.64 UR8, c[0x4][0x70] ;  /* 0x01000e00ff0877ac */ /* 0x000ea20008000a00 */
[----:B-1----:R-:W-:Y:S01]  /*65a0*/  MOV R3, 0x0 ;  /* 0x0000000000037802 */ /* 0x002fe20000000f00 */
[----:B------:R-:W-:Y:S02]  /*65b0*/  HFMA2 R12, -RZ, RZ, 0, 5.9604644775390625e-08 ;  /* 0x00000001ff0c7431 */ /* 0x000fe400000001ff */
[----:B------:R-:W-:Y:S02]  /*65c0*/  IMAD.MOV.U32 R8, RZ, RZ, 0x192 ;  /* 0x00000192ff087424 */ /* 0x000fe400078e00ff */
[----:B------:R-:W-:Y:S01]  /*65d0*/  IMAD.MOV.U32 R13, RZ, RZ, RZ ;  /* 0x000000ffff0d7224 */ /* 0x000fe200078e00ff */
[----:B------:R-:W1:Y:S01]  /*65e0*/  LDCU.64 UR6, c[0x4][0x78] ;  /* 0x01000f00ff0677ac */ /* 0x000e620008000a00 */
[----:B------:R-:W3:Y:S01]  /*65f0*/  LDC.64 R2, c[0x4][R3] ;  /* 0x0100000003027b82 */ /* 0x000ee20000000a00 */
[----:B------:R-:W5:Y:S01]  /*6600*/  LDCU.64 UR4, c[0x4][0x10] ;  /* 0x01000200ff0477ac */ /* 0x000f620008000a00 */
[----:B--2---:R-:W-:Y:S01]  /*6610*/  MOV R5, UR9 ;  /* 0x0000000900057c02 */ /* 0x004fe20008000f00 */
[----:B------:R-:W-:Y:S01]  /*6620*/  IMAD.U32 R4, RZ, RZ, UR8 ;  /* 0x00000008ff047e24 */ /* 0x000fe2000f8e00ff */
[----:B-1----:R-:W-:Y:S01]  /*6630*/  MOV R7, UR7 ;  /* 0x0000000700077c02 */ /* 0x002fe20008000f00 */
[----:B------:R-:W-:Y:S01]  /*6640*/  IMAD.U32 R6, RZ, RZ, UR6 ;  /* 0x00000006ff067e24 */ /* 0x000fe2000f8e00ff */
[----:B-----5:R-:W-:Y:S01]  /*6650*/  MOV R11, UR5 ;  /* 0x00000005000b7c02 */ /* 0x020fe20008000f00 */
[----:B------:R-:W-:Y:S02]  /*6660*/  IMAD.U32 R10, RZ, RZ, UR4 ;  /* 0x00000004ff0a7e24 */ /* 0x000fe4000f8e00ff */
[----:B------:R-:W-:Y:S07]  /*6670*/  LEPC R20, `(.L_x_102) ;  /* 0x000000001014794e */ /* 0x000fee0000000000 */
[----:B---34-:R-:W-:Y:S05]  /*6680*/  CALL.ABS.NOINC R2 ;  /* 0x0000000002007343 */ /* 0x018fea0003c00000 */
.L_x_102:
[----:B-1-3--:R-:W-:Y:S01]  /*6690*/  SHF.L.U32 R3, R28, 0x10, RZ ;  /* 0x000000101c037819 */ /* 0x00afe200000006ff */
[----:B------:R-:W-:Y:S05]  /*66a0*/  WARPSYNC.ALL ;  /* 0x0000000000007948 */ /* 0x000fea0003800000 */
[----:B------:R-:W-:Y:S01]  /*66b0*/  R2UR UR4, R25 ;  /* 0x00000000190472ca */ /* 0x000fe200000e0000 */
[----:B------:R-:W-:Y:S01]  /*66c0*/  BSSY.RECONVERGENT B0, `(.L_x_103) ;  /* 0x0000051000007945 */ /* 0x000fe20003800200 */
[----:B------:R-:W-:Y:S02]  /*66d0*/  SHF.L.U32 R20, R30, 0x10, RZ ;  /* 0x000000101e147819 */ /* 0x000fe400000006ff */
[----:B------:R-:W-:Y:S02]  /*66e0*/  SHF.L.U32 R62, R54, 0x1, RZ ;  /* 0x00000001363e7819 */ /* 0x000fe400000006ff */
[----:B------:R-:W-:Y:S07]  /*66f0*/  ISETP.NE.AND P0, PT, R55, RZ, PT ;  /* 0x000000ff3700720c */ /* 0x000fee0003f05270 */
[----:B------:R-:W1:Y:S02]  /*6700*/  LDTM.16dp256bit.x4 R4, tmem[UR4] ;  /* 0x00000004000479ee */ /* 0x000e640008120000 */
[----:B-1----:R-:W-:Y:S01]  /*6710*/  FMUL R0, R24, R4 ;  /* 0x0000000418007220 */ /* 0x002fe20000400000 */
[----:B------:R-:W-:Y:S01]  /*6720*/  LOP3.LUT R4, R28, 0xffff0000, RZ, 0xc0, !PT ;  /* 0xffff00001c047812 */ /* 0x000fe200078ec0ff */
[----:B------:R-:W-:Y:S01]  /*6730*/  FMUL R2, R24, R5 ;  /* 0x0000000518027220 */ /* 0x000fe20000400000 */
[C---:B------:R-:W-:Y:S01]  /*6740*/  SHF.L.U32 R5, R29.reuse, 0x10, RZ ;  /* 0x000000101d057819 */ /* 0x040fe200000006ff */
[----:B------:R-:W-:Y:S01]  /*6750*/  FFMA R0, R26, R3, R0 ;  /* 0x000000031a007223 */ /* 0x000fe20000000000 */
[----:B------:R-:W-:Y:S01]  /*6760*/  FMUL R3, R24, R6 ;  /* 0x0000000618037220 */ /* 0x000fe20000400000 */
[----:B------:R-:W-:Y:S01]  /*6770*/  LOP3.LUT R6, R29, 0xffff0000, RZ, 0xc0, !PT ;  /* 0xffff00001d067812 */ /* 0x000fe200078ec0ff */
[----:B------:R-:W-:Y:S01]  /*6780*/  FFMA R2, R26, R4, R2 ;  /* 0x000000041a027223 */ /* 0x000fe20000000002 */
[----:B------:R-:W-:Y:S01]  /*6790*/  FMUL R7, R24, R7 ;  /* 0x0000000718077220 */ /* 0x000fe20000400000 */
[----:B------:R-:W-:Y:S01]  /*67a0*/  FFMA R3, R26, R5, R3 ;  /* 0x000000051a037223 */ /* 0x000fe20000000003 */
[C---:B------:R-:W-:Y:S01]  /*67b0*/  FMUL R4, R24.reuse, R8 ;  /* 0x0000000818047220 */ /* 0x040fe20000400000 */
[----:B------:R-:W-:Y:S01]  /*67c0*/  FMUL R5, R24, R9 ;  /* 0x0000000918057220 */ /* 0x000fe20000400000 */
[----:B------:R-:W-:Y:S01]  /*67d0*/  F2FP.BF16.F32.PACK_AB R32, R2, R0 ;  /* 0x000000000220723e */ /* 0x000fe200000010ff */
[----:B------:R-:W-:Y:S01]  /*67e0*/  FFMA R7, R26, R6, R7 ;  /* 0x000000061a077223 */ /* 0x000fe20000000007 */
[----:B------:R-:W-:Y:S01]  /*67f0*/  LOP3.LUT R0, R30, 0xffff0000, RZ, 0xc0, !PT ;  /* 0xffff00001e007812 */ /* 0x000fe200078ec0ff */
[----:B------:R-:W-:Y:S01]  /*6800*/  FFMA R4, R26, R20, R4 ;  /* 0x000000141a047223 */ /* 0x000fe20000000004 */
[----:B------:R-:W-:Y:S01]  /*6810*/  SHF.L.U32 R2, R31, 0x10, RZ ;  /* 0x000000101f027819 */ /* 0x000fe200000006ff */
[----:B------:R-:W-:Y:S01]  /*6820*/  FMUL R6, R24, R10 ;  /* 0x0000000a18067220 */ /* 0x000fe20000400000 */
[----:B------:R-:W-:Y:S01]  /*6830*/  F2FP.BF16.F32.PACK_AB R33, R7, R3 ;  /* 0x000000030721723e */ /* 0x000fe200000010ff */
[C---:B------:R-:W-:Y:S01]  /*6840*/  FFMA R5, R26.reuse, R0, R5 ;  /* 0x000000001a057223 */ /* 0x040fe20000000005 */
[----:B------:R-:W-:Y:S01]  /*6850*/  LOP3.LUT R3, R31, 0xffff0000, RZ, 0xc0, !PT ;  /* 0xffff00001f037812 */ /* 0x000fe200078ec0ff */
[----:B------:R-:W-:Y:S01]  /*6860*/  FFMA R6, R26, R2, R6 ;  /* 0x000000021a067223 */ /* 0x000fe20000000006 */
[----:B----4-:R-:W-:Y:S01]  /*6870*/  SHF.L.U32 R7, R36, 0x10, RZ ;  /* 0x0000001024077819 */ /* 0x010fe200000006ff */
[----:B------:R-:W-:Y:S01]  /*6880*/  FMUL R11, R24, R11 ;  /* 0x0000000b180b7220 */ /* 0x000fe20000400000 */
[----:B------:R-:W-:Y:S01]  /*6890*/  LOP3.LUT R0, R36, 0xffff0000, RZ, 0xc0, !PT ;  /* 0xffff000024007812 */ /* 0x000fe200078ec0ff */
[C---:B------:R-:W-:Y:S01]  /*68a0*/  FMUL R8, R24.reuse, R12 ;  /* 0x0000000c18087220 */ /* 0x040fe20000400000 */
[----:B------:R-:W-:Y:S01]  /*68b0*/  SHF.L.U32 R2, R37, 0x10, RZ ;  /* 0x0000001025027819 */ /* 0x000fe200000006ff */
[----:B------:R-:W-:Y:S01]  /*68c0*/  FMUL R9, R24, R13 ;  /* 0x0000000d18097220 */ /* 0x000fe20000400000 */
[----:B------:R-:W-:Y:S01]  /*68d0*/  F2FP.BF16.F32.PACK_AB R34, R5, R4 ;  /* 0x000000040522723e */ /* 0x000fe200000010ff */
[C---:B------:R-:W-:Y:S01]  /*68e0*/  FFMA R11, R26.reuse, R3, R11 ;  /* 0x000000031a0b7223 */ /* 0x040fe2000000000b */
[----:B------:R-:W-:Y:S01]  /*68f0*/  MOV R5, UR46 ;  /* 0x0000002e00057c02 */ /* 0x000fe20008000f00 */
[C---:B------:R-:W-:Y:S01]  /*6900*/  FFMA R8, R26.reuse, R7, R8 ;  /* 0x000000071a087223 */ /* 0x040fe20000000008 */
[----:B------:R-:W-:Y:S01]  /*6910*/  SHF.L.U32 R3, R39, 0x10, RZ ;  /* 0x0000001027037819 */ /* 0x000fe200000006ff */
[----:B------:R-:W-:Y:S01]  /*6920*/  FFMA R9, R26, R0, R9 ;  /* 0x000000001a097223 */ /* 0x000fe20000000009 */
[----:B------:R-:W-:Y:S01]  /*6930*/  LOP3.LUT R0, R37, 0xffff0000, RZ, 0xc0, !PT ;  /* 0xffff000025007812 */ /* 0x000fe200078ec0ff */
[C---:B------:R-:W-:Y:S01]  /*6940*/  FMUL R10, R24.reuse, R14 ;  /* 0x0000000e180a7220 */ /* 0x040fe20000400000 */
[----:B------:R-:W-:Y:S01]  /*6950*/  LOP3.LUT R4, R39, 0xffff0000, RZ, 0xc0, !PT ;  /* 0xffff000027047812 */ /* 0x000fe200078ec0ff */
[C---:B------:R-:W-:Y:S01]  /*6960*/  FMUL R15, R24.reuse, R15 ;  /* 0x0000000f180f7220 */ /* 0x040fe20000400000 */
[----:B------:R-:W-:Y:S01]  /*6970*/  FMUL R12, R24, R16 ;  /* 0x00000010180c7220 */ /* 0x000fe20000400000 */
[----:B------:R-:W-:Y:S01]  /*6980*/  FFMA R10, R26, R2, R10 ;  /* 0x000000021a0a7223 */ /* 0x000fe2000000000a */
[----:B------:R-:W-:Y:S01]  /*6990*/  LOP3.LUT R2, R38, 0xffff0000, RZ, 0xc0, !PT ;  /* 0xffff000026027812 */ /* 0x000fe200078ec0ff */
[----:B------:R-:W-:Y:S01]  /*69a0*/  FFMA R15, R26, R0, R15 ;  /* 0x000000001a0f7223 */ /* 0x000fe2000000000f */
[----:B------:R-:W-:Y:S01]  /*69b0*/  SHF.L.U32 R0, R38, 0x10, RZ ;  /* 0x0000001026007819 */ /* 0x000fe200000006ff */
[C---:B------:R-:W-:Y:S01]  /*69c0*/  FMUL R13, R24.reuse, R17 ;  /* 0x00000011180d7220 */ /* 0x040fe20000400000 */
[C---:B------:R-:W-:Y:S01]  /*69d0*/  FMUL R14, R24.reuse, R18 ;  /* 0x00000012180e7220 */ /* 0x040fe20000400000 */
[----:B------:R-:W-:Y:S01]  /*69e0*/  FMUL R19, R24, R19 ;  /* 0x0000001318137220 */ /* 0x000fe20000400000 */
[----:B------:R-:W-:Y:S01]  /*69f0*/  LEA R5, R5, R44, 0xb ;  /* 0x0000002c05057211 */ /* 0x000fe200078e58ff */
[C---:B------:R-:W-:Y:S01]  /*6a00*/  FFMA R12, R26.reuse, R0, R12 ;  /* 0x000000001a0c7223 */ /* 0x040fe2000000000c */
[C---:B------:R-:W-:Y:S01]  /*6a10*/  FFMA R13, R26.reuse, R2, R13 ;  /* 0x000000021a0d7223 */ /* 0x040fe2000000000d */
[C---:B------:R-:W-:Y:S01]  /*6a20*/  FFMA R14, R26.reuse, R3, R14 ;  /* 0x000000031a0e7223 */ /* 0x040fe2000000000e */
[----:B------:R-:W-:Y:S01]  /*6a30*/  FFMA R19, R26, R4, R19 ;  /* 0x000000041a137223 */ /* 0x000fe20000000013 */
[----:B------:R-:W-:Y:S02]  /*6a40*/  F2FP.BF16.F32.PACK_AB R35, R11, R6 ;  /* 0x000000060b23723e */ /* 0x000fe400000010ff */
[----:B------:R-:W-:Y:S02]  /*6a50*/  LEA R5, R5, UR44, 0x1 ;  /* 0x0000002c05057c11 */ /* 0x000fe4000f8e08ff */
[----:B------:R-:W-:Y:S02]  /*6a60*/  F2FP.BF16.F32.PACK_AB R8, R9, R8 ;  /* 0x000000080908723e */ /* 0x000fe400000010ff */
[----:B------:R-:W-:Y:S01]  /*6a70*/  F2FP.BF16.F32.PACK_AB R9, R15, R10 ;  /* 0x0000000a0f09723e */ /* 0x000fe200000010ff */
[----:B------:R1:W-:Y:S01]  /*6a80*/  STSM.16.M88.4 [R5+0x200], R32 ;  /* 0x0002002005007844 */ /* 0x0003e20000000200 */
[----:B------:R-:W-:Y:S02]  /*6a90*/  F2FP.BF16.F32.PACK_AB R10, R13, R12 ;  /* 0x0000000c0d0a723e */ /* 0x000fe400000010ff */
[----:B------:R-:W-:Y:S02]  /*6aa0*/  F2FP.BF16.F32.PACK_AB R11, R19, R14 ;  /* 0x0000000e130b723e */ /* 0x000fe400000010ff */
[----:B------:R-:W-:Y:S05]  /*6ab0*/  IADD3 R0, PT, PT, R62, 0x200, R5 ;  /* 0x000002003e007810 */ /* 0x000fea0007ffe005 */
[----:B------:R1:W-:Y:S01]  /*6ac0*/  STSM.16.M88.4 [R0], R8 ;  /* 0x0000000800007844 */ /* 0x0003e20000000200 */
[----:B------:R-:W-:Y:S01]  /*6ad0*/  @!PT LDS RZ, [RZ] ;  /* 0x00000000fffff984 */ /* 0x000fe20000000800 */
[----:B------:R-:W-:Y:S01]  /*6ae0*/  @!PT LDS RZ, [RZ] ;  /* 0x00000000fffff984 */ /* 0x000fe20000000800 */
[----:B------:R-:W-:Y:S01]  /*6af0*/  @!PT LDS RZ, [RZ] ;  /* 0x00000000fffff984 */ /* 0x000fe20000000800 */
[----:B------:R-:W-:Y:S01]  /*6b00*/  @!PT LDS RZ, [RZ] ;  /* 0x00000000fffff984 */ /* 0x000fe20000000800 */
[----:B------:R2:W-:Y:S07]  /*6b10*/  MEMBAR.ALL.CTA ;  /* 0x0000000000007992 */ /* 0x0005ee0000008000 */
[----:B--2---:R-:W2:Y:S02]  /*6b20*/  FENCE.VIEW.ASYNC.S ;  /* 0x00000000000073c6 */ /* 0x004ea40000000000 */
[----:B--2---:R-:W-:Y:S06]  /*6b30*/  BAR.SYNC.DEFER_BLOCKING 0x1, 0x80 ;  /* 0x0042000000007b1d */ /* 0x004fec0000010000 */
[----:B------:R-:W-:Y:S05]  /*6b40*/  @P0 BRA `(.L_x_104) ;  /* 0x0000000000200947 */ /* 0x000fea0003800000 */
[----:B------:R-:W2:Y:S01]  /*6b50*/  LDCU.64 UR6, c[0x0][0x348] ;  /* 0x00006900ff0677ac */ /* 0x000ea20008000a00 */
[----:B------:R-:W-:Y:S01]  /*6b60*/  ULEA UR5, UR46, UR44, 0xc ;  /* 0x0000002c2e057291 */ /* 0x000fe2000f8e60ff */
[----:B------:R-:W-:Y:S03]  /*6b70*/  UMOV UR51, UR36 ;  /* 0x0000002400337c82 */ /* 0x000fe60008000000 */
[----:B------:R-:W-:Y:S02]  /*6b80*/  UIADD3 UR48, UPT, UPT, UR5, 0x200, URZ ;  /* 0x0000020005307890 */ /* 0x000fe4000fffe0ff */
[----:B--2---:R-:W-:Y:S04]  /*6b90*/  UIADD3 UR4, UP0, UPT, UR6, 0x680, URZ ;  /* 0x0000068006047890 */ /* 0x004fe8000ff1e0ff */
[----:B------:R-:W-:Y:S09]  /*6ba0*/  UIADD3.X UR5, UPT, UPT, URZ, UR7, URZ, UP0, !UPT ;  /* 0x00000007ff057290 */ /* 0x000ff200087fe4ff */
[----:B------:R2:W-:Y:S02]  /*6bb0*/  UTMASTG.3D [UR48], [UR4] ;  /* 0x00000030040073b5 */ /* 0x0005e40008010000 */
[----:B--2---:R0:W-:Y:S02]  /*6bc0*/  UTMACMDFLUSH ;  /* 0x00000000000079b7 */ /* 0x0041e40000000000 */
.L_x_104:
[----:B------:R-:W-:Y:S05]  /*6bd0*/  BSYNC.RECONVERGENT B0 ;  /* 0x0000000000007941 */ /* 0x000fea0003800200 */
.L_x_103:
[----:B------:R-:W-:Y:S01]  /*6be0*/  UIADD3 UR47, UPT, UPT, UR46, 0x1, URZ ;  /* 0x000000012e2f7890 */ /* 0x000fe2000fffe0ff */
[----:B------:R-:W-:Y:S03]  /*6bf0*/  BSSY.RECONVERGENT B0, `(.L_x_105) ;  /* 0x0000005000007945 */ /* 0x000fe60003800200 */
[----:B------:R-:W-:Y:S04]  /*6c00*/  UISETP.NE.AND UP0, UPT, UR47, 0x3, UPT ;  /* 0x000000032f00788c */ /* 0x000fe8000bf05270 */
[----:B------:R-:W-:Y:S01]  /*6c10*/  USEL UR45, UR47, URZ, UP0 ;  /* 0x000000ff2f2d7287 */ /* 0x000fe20008000000 */
[----:B------:R-:W-:Y:S11]  /*6c20*/  @P0 BRA `(.L_x_106) ;  /* 0x0000000000040947 */ /* 0x000ff60003800000 */
[----:B------:R-:W-:Y:S04]  /*6c30*/  DEPBAR.LE SB0, 0x1 ;  /* 0x000080400000791a */ /* 0x000fe80000000000 */
.L_x_106:
[----:B------:R-:W-:Y:S05]  /*6c40*/  BSYNC.RECONVERGENT B0 ;  /* 0x0000000000007941 */ /* 0x000fea0003800200 */
.L_x_105:
[----:B------:R-:W-:Y:S01]  /*6c50*/  BAR.SYNC.DEFER_BLOCKING 0x1, 0x80 ;  /* 0x0042000000007b1d */ /* 0x000fe20000010000 */
[----:B------:R-:W-:Y:S01]  /*6c60*/  ISETP.NE.AND P1, PT, R61, RZ, PT ;  /* 0x000000ff3d00720c */ /* 0x000fe20003f25270 */
[----:B------:R-:W-:Y:S01]  /*6c70*/  UISETP.NE.AND UP0, UPT, UR53, URZ, UPT ;  /* 0x000000ff3500728c */ /* 0x000fe2000bf05270 */
[----:B------:R-:W-:Y:S11]  /*6c80*/  LEA R2, R64, UR44, 0x3 ;  /* 0x0000002c40027c11 */ /* 0x000ff6000f8e18ff */
[----:B------:R-:W-:Y:S01]  /*6c90*/  @P1 SHF.L.U32 R3, R63, 0x1f, RZ ;  /* 0x0000001f3f031819 */ /* 0x000fe200000006ff */
[----:B------:R-:W-:Y:S06]  /*6ca0*/  BRA.U !UP0, `(.L_x_107) ;  /* 0x0000000108247547 */ /* 0x000fec000b800000 */
[----:B------:R-:W-:Y:S01]  /*6cb0*/  IMAD.U32 R4, RZ, RZ, UR52 ;  /* 0x00000034ff047e24 */ /* 0x000fe2000f8e00ff */
[----:B-1----:R-:W-:Y:S01]  /*6cc0*/  MOV R0, UR54 ;  /* 0x0000003600007c02 */ /* 0x002fe20008000f00 */
[----:B------:R-:W-:Y:S03]  /*6cd0*/  UIADD3 UR4, UPT, UPT, UR52, 0x1, URZ ;  /* 0x0000000134047890 */ /* 0x000fe6000fffe0ff */
[----:B------:R-:W-:Y:S01]  /*6ce0*/  @P1 LEA R4, R4, UR44, 0x3 ;  /* 0x0000002c04041c11 */ /* 0x000fe2000f8e18ff */
[----:B------:R-:W-:Y:S04]  /*6cf0*/  UISETP.NE.AND UP0, UPT, UR4, 0x3, UPT ;  /* 0x000000030400788c */ /* 0x000fe8000bf05270 */
[----:B------:R-:W-:Y:S01]  /*6d00*/  @P1 VIADD R4, R4, 0x78 ;  /* 0x0000007804041836 */ /* 0x000fe20000000000 */
[----:B------:R-:W-:Y:S04]  /*6d10*/  USEL UR52, UR4, URZ, UP0 ;  /* 0x000000ff04347287 */ /* 0x000fe80008000000 */
[----:B------:R-:W-:Y:S04]  /*6d20*/  @P1 PRMT R0, R0, 0x654, R4 ;  /* 0x0000065400001816 */ /* 0x000fe80000000004 */
[----:B------:R2:W-:Y:S04]  /*6d30*/  @P1 SYNCS.ARRIVE.TRANS64.RED.A1T0 RZ, [R0+URZ], RZ ;  /* 0x000000ff00ff19a7 */ /* 0x0005e800081004ff */
.L_x_107:
[----:B------:R-:W3:Y:S01]  /*6d40*/  @P1 SYNCS.PHASECHK.TRANS64.TRYWAIT P0, [R2+URZ+0x60], R3 ;  /* 0x00006003020015a7 */ /* 0x000ee200080011ff */
[----:B------:R-:W-:Y:S01]  /*6d50*/  BSSY B1, `(.L_x_108) ;  /* 0x0000013000017945 */ /* 0x000fe20003800000 */
[----:B---3--:R-:W-:Y:S03]  /*6d60*/  @P1 SEL R65, RZ, 0x1, !P0 ;  /* 0x00000001ff411807 */ /* 0x008fe60004000000 */
[----:B------:R-:W-:Y:S05]  /*6d70*/  @!P1 BRA `(.L_x_109) ;  /* 0x0000000000409947 */ /* 0x000fea0003800000 */
[----:B------:R-:W-:Y:S01]  /*6d80*/  ISETP.NE.AND P1, PT, R66, RZ, PT ;  /* 0x000000ff4200720c */ /* 0x000fe20003f25270 */
[----:B------:R-:W-:Y:S01]  /*6d90*/  BSSY B0, `(.L_x_110) ;  /* 0x0000009000007945 */ /* 0x000fe20003800000 */
[----:B------:R-:W-:Y:S11]  /*6da0*/  ISETP.NE.AND P0, PT, R65, RZ, PT ;  /* 0x000000ff4100720c */ /* 0x000ff60003f05270 */
[----:B------:R-:W-:Y:S05]  /*6db0*/  @P1 IMAD R3, R64, 0x800, R44 ;  /* 0x0000080040031824 */ /* 0x000fea00078e022c */
[----:B------:R-:W-:Y:S05]  /*6dc0*/  @P1 LEA R3, R3, UR44, 0x1 ;  /* 0x0000002c03031c11 */ /* 0x000fea000f8e08ff */
[----:B-12---:R-:W-:Y:S01]  /*6dd0*/  @P1 IMAD.IADD R0, R62, 0x1, R3 ;  /* 0x000000013e001824 */ /* 0x006fe200078e0203 */
[----:B------:R-:W-:Y:S06]  /*6de0*/  @P0 BRA `(.L_x_111) ;  /* 0x00000000000c0947 */ /* 0x000fec0003800000 */
[----:B------:R-:W-:Y:S04]  /*6df0*/  SHF.L.U32 R63, R63, 0x1f, RZ ;  /* 0x0000001f3f3f7819 */ /* 0x000fe800000006ff */
[----:B------:R-:W1:Y:S02]  /*6e00*/  SYNCS.PHASECHK.TRANS64.TRYWAIT P0, [R2+URZ+0x60], R63 ;  /* 0x0000603f020075a7 */ /* 0x000e6400080011ff */
[----:B-1----:R-:W-:Y:S05]  /*6e10*/  @!P0 BRA `(.L_x_112) ;  /* 0x0000001400808947 */ /* 0x002fea0003800000 */
.L_x_111:
[----:B------:R-:W-:Y:S05]  /*6e20*/  BSYNC B0 ;  /* 0x0000000000007941 */ /* 0x000fea0003800000 */
.L_x_110:
[----:B------:R-:W-:Y:S11]  /*6e30*/  ISETP.NE.AND P0, PT, R66, RZ, PT ;  /* 0x000000ff4200720c */ /* 0x000ff60003f05270 */
[----:B------:R-:W-:Y:S02]  /*6e40*/  @!UPT UIADD3 URZ, UPT, UPT, URZ, URZ, URZ ;  /* 0x000000fffffff290 */ /* 0x000fe4000fffe0ff */
[----:B------:R-:W-:Y:S05]  /*6e50*/  @P0 WARPSYNC.ALL ;  /* 0x0000000000000948 */ /* 0x000fea0003800000 */
[----:B------:R3:W4:Y:S04]  /*6e60*/  @P0 LDSM.16.M88.4 R28, [R3+0x200] ;  /* 0x00020000031c083b */ /* 0x0007280000000200 */
[----:B------:R3:W2:Y:S02]  /*6e70*/  @P0 LDSM.16.M88.4 R36, [R0+0x200] ;  /* 0x000200000024083b */ /* 0x0006a40000000200 */
.L_x_109:
[----:B------:R-:W-:Y:S05]  /*6e80*/  BSYNC B1 ;  /* 0x0000000000017941 */ /* 0x000fea0003800000 */
.L_x_108:
[----:B-123--:R-:W-:Y:S05]  /*6e90*/  VIADD R0, R25, 0x20 ;  /* 0x0000002019007836 */ /* 0x00efea0000000000 */
[----:B------:R-:W-:Y:S04]  /*6ea0*/  SHF.R.U32.HI R0, RZ, 0x15, R0 ;  /* 0x00000015ff007819 */ /* 0x000fe80000011600 */
[----:B------:R-:W-:Y:S11]  /*6eb0*/  LOP3.LUT P0, RZ, R0, 0x3, R46, 0x48, !PT ;  /* 0x0000000300ff7812 */ /* 0x000ff6000780482e */
[----:B------:R-:W-:Y:S02]  /*6ec0*/  @!UPT UIADD3 URZ, UPT, UPT, URZ, URZ, URZ ;  /* 0x000000fffffff290 */ /* 0x000fe4000fffe0ff */
[----:B------:R-:W-:Y:S05]  /*6ed0*/  @!P0 BRA `(.L_x_113) ;  /* 0x0000000000408947 */ /* 0x000fea0003800000 */
[----:B------:R-:W1:Y:S01]  /*6ee0*/  LDCU.64 UR8, c[0x4][0x70] ;  /* 0x01000e00ff0877ac */ /* 0x000e620008000a00 */
[----:B------:R-:W-:Y:S01]  /*6ef0*/  MOV R3, 0x0 ;  /* 0x0000000000037802 */ /* 0x000fe20000000f00 */
[----:B------:R-:W-:Y:S02]  /*6f00*/  HFMA2 R12, -RZ, RZ, 0, 5.9604644775390625e-08 ;  /* 0x00000001ff0c7431 */ /* 0x000fe400000001ff */
[----:B------:R-:W-:Y:S02]  /*6f10*/  IMAD.MOV.U32 R8, RZ, RZ, 0x192 ;  /* 0x00000192ff087424 */ /* 0x000fe400078e00ff */
[----:B------:R-:W-:Y:S01]  /*6f20*/  IMAD.MOV.U32 R13, RZ, RZ, RZ ;  /* 0x000000ffff0d7224 */ /* 0x000fe200078e00ff */
[----:B------:R-:W2:Y:S01]  /*6f30*/  LDCU.64 UR6, c[0x4][0x78] ;  /* 0x01000f00ff0677ac */ /* 0x000ea20008000a00 */
[----:B------:R-:W3:Y:S01]  /*6f40*/  LDC.64 R2, c[0x4][R3] ;  /* 0x0100000003027b82 */ /* 0x000ee20000000a00 */
[----:B------:R-:W5:Y:S01]  /*6f50*/  LDCU.64 UR4, c[0x4][0x10] ;  /* 0x01000200ff0477ac */ /* 0x000f620008000a00 */
[----:B-1----:R-:W-:Y:S01]  /*6f60*/  MOV R5, UR9 ;  /* 0x0000000900057c02 */ /* 0x002fe20008000f00 */
[----:B------:R-:W-:Y:S01]  /*6f70*/  IMAD.U32 R4, RZ, RZ, UR8 ;  /* 0x00000008ff047e24 */ /* 0x000fe2000f8e00ff */
[----:B--2---:R-:W-:Y:S01]  /*6f80*/  MOV R7, UR7 ;  /* 0x0000000700077c02 */ /* 0x004fe20008000f00 */
[----:B------:R-:W-:Y:S01]  /*6f90*/  IMAD.U32 R6, RZ, RZ, UR6 ;  /* 0x00000006ff067e24 */ /* 0x000fe2000f8e00ff */
[----:B-----5:R-:W-:Y:S01]  /*6fa0*/  MOV R11, UR5 ;  /* 0x00000005000b7c02 */ /* 0x020fe20008000f00 */
[----:B------:R-:W-:Y:S02]  /*6fb0*/  IMAD.U32 R10, RZ, RZ, UR4 ;  /* 0x00000004ff0a7e24 */ /* 0x000fe4000f8e00ff */
[----:B------:R-:W-:Y:S07]  /*6fc0*/  LEPC R20, `(.L_x_113) ;  /* 0x000000001014794e */ /* 0x000fee0000000000 */
[----:B---34-:R-:W-:Y:S05]  /*6fd0*/  CALL.ABS.NOINC R2 ;  /* 0x0000000002007343 */ /* 0x018fea0003c00000 */
.L_x_113:
[----:B------:R-:W-:Y:S01]  /*6fe0*/  ISETP.NE.AND P0, PT, R55, RZ, PT ;  /* 0x000000ff3700720c */ /* 0x000fe20003f05270 */
[----:B------:R-:W-:Y:S05]  /*6ff0*/  WARPSYNC.ALL ;  /* 0x0000000000007948 */ /* 0x000fea0003800000 */
[----:B------:R-:W-:Y:S01]  /*7000*/  R2UR UR4, R25 ;  /* 0x00000000190472ca */ /* 0x000fe200000e0000 */
[----:B------:R-:W-:Y:S01]  /*7010*/  BSSY.RECONVERGENT B0, `(.L_x_114) ;  /* 0x0000057000007945 */ /* 0x000fe20003800200 */
[C---:B----4-:R-:W-:Y:S02]  /*7020*/  SHF.L.U32 R20, R28.reuse, 0x10, RZ ;  /* 0x000000101c147819 */ /* 0x050fe400000006ff */
[----:B------:R-:W-:Y:S02]  /*7030*/  LOP3.LUT R21, R28, 0xffff0000, RZ, 0xc0, !PT ;  /* 0xffff00001c157812 */ /* 0x000fe400078ec0ff */
[----:B------:R-:W-:Y:S02]  /*7040*/  SHF.L.U32 R25, R29, 0x10, RZ ;  /* 0x000000101d197819 */ /* 0x000fe400000006ff */
[----:B------:R-:W-:Y:S02]  /*7050*/  SHF.L.U32 R28, R30, 0x10, RZ ;  /* 0x000000101e1c7819 */ /* 0x000fe400000006ff */
[C---:B------:R-:W-:Y:S02]  /*7060*/  SHF.L.U32 R32, R36.reuse, 0x10, RZ ;  /* 0x0000001024207819 */ /* 0x040fe400000006ff */
[----:B------:R-:W-:Y:S01]  /*7070*/  LOP3.LUT R33, R36, 0xffff0000, RZ, 0xc0, !PT ;  /* 0xffff000024217812 */ /* 0x000fe200078ec0ff */
[----:B------:R-:W1:Y:S01]  /*7080*/  LDTM.16dp256bit.x4 R4, tmem[UR4+0x20] ;  /* 0x00002004000479ee */ /* 0x000e620008120000 */
[----:B------:R-:W-:Y:S01]  /*7090*/  R2UR UR4, R27 ;  /* 0x000000001b0472ca */ /* 0x000fe200000e0000 */
[----:B------:R-:W-:Y:S01]  /*70a0*/  NOP ;  /* 0x0000000000007918 */ /* 0x000fe20000000000 */
[----:B------:R-:W-:Y:S02]  /*70b0*/  LOP3.LUT R27, R29, 0xffff0000, RZ, 0xc0, !PT ;  /* 0xffff00001d1b7812 */ /* 0x000fe400078ec0ff */
[----:B------:R-:W-:Y:S02]  /*70c0*/  LOP3.LUT R29, R30, 0xffff0000, RZ, 0xc0, !PT ;  /* 0xffff00001e1d7812 */ /* 0x000fe400078ec0ff */
[C---:B------:R-:W-:Y:S02]  /*70d0*/  SHF.L.U32 R30, R31.reuse, 0x10, RZ ;  /* 0x000000101f1e7819 */ /* 0x040fe400000006ff */
[----:B------:R-:W-:Y:S02]  /*70e0*/  LOP3.LUT R31, R31, 0xffff0000, RZ, 0xc0, !PT ;  /* 0xffff00001f1f7812 */ /* 0x000fe400078ec0ff */
[C---:B------:R-:W-:Y:S02]  /*70f0*/  SHF.L.U32 R34, R37.reuse, 0x10, RZ ;  /* 0x0000001025227819 */ /* 0x040fe400000006ff */
[----:B------:R-:W-:Y:S01]  /*7100*/  LOP3.LUT R35, R37, 0xffff0000, RZ, 0xc0, !PT ;  /* 0xffff000025237812 */ /* 0x000fe200078ec0ff */
[----:B------:R-:W-:Y:S01]  /*7110*/  UIADD3 UR4, UPT, UPT, UR4, 0xe0, URZ ;  /* 0x000000e004047890 */ /* 0x000fe2000fffe0ff */
[C---:B------:R-:W-:Y:S02]  /*7120*/  SHF.L.U32 R36, R38.reuse, 0x10, RZ ;  /* 0x0000001026247819 */ /* 0x040fe400000006ff */
[----:B------:R-:W-:Y:S01]  /*7130*/  LOP3.LUT R37, R38, 0xffff0000, RZ, 0xc0, !PT ;  /* 0xffff000026257812 */ /* 0x000fe200078ec0ff */
[----:B------:R-:W-:Y:S01]  /*7140*/  UPRMT UR4, UR54, 0x654, UR4 ;  /* 0x0000065436047896 */ /* 0x000fe20008000004 */
[C---:B------:R-:W-:Y:S02]  /*7150*/  SHF.L.U32 R38, R39.reuse, 0x10, RZ ;  /* 0x0000001027267819 */ /* 0x040fe400000006ff */
[----:B------:R-:W-:Y:S01]  /*7160*/  LOP3.LUT R39, R39, 0xffff0000, RZ, 0xc0, !PT ;  /* 0xffff000027277812 */ /* 0x000fe200078ec0ff */
[C---:B-1----:R-:W-:Y:S01]  /*7170*/  FMUL R4, R24.reuse, R4 ;  /* 0x0000000418047220 */ /* 0x042fe20000400000 */
[C---:B------:R-:W-:Y:S01]  /*7180*/  FMUL R5, R24.reuse, R5 ;  /* 0x0000000518057220 */ /* 0x040fe20000400000 */
[----:B------:R-:W-:Y:S03]  /*7190*/  FMUL R6, R24, R6 ;  /* 0x0000000618067220 */ /* 0x000fe60000400000 */
[----:B------:R-:W-:Y:S01]  /*71a0*/  SYNCS.ARRIVE.TRANS64.RED.A1T0 RZ, [UR4], RZ ;  /* 0x000000ffffff79a7 */ /* 0x000fe20008100404 */
[C---:B------:R-:W-:Y:S01]  /*71b0*/  FFMA R4, R26.reuse, R20, R4 ;  /* 0x000000141a047223 */ /* 0x040fe20000000004 */
[C---:B------:R-:W-:Y:S01]  /*71c0*/  FFMA R5, R26.reuse, R21, R5 ;  /* 0x000000151a057223 */ /* 0x040fe20000000005 */
[----:B------:R-:W-:Y:S01]  /*71d0*/  FFMA R6, R26, R25, R6 ;  /* 0x000000191a067223 */ /* 0x000fe20000000006 */
[C---:B------:R-:W-:Y:S01]  /*71e0*/  FMUL R7, R24.reuse, R7 ;  /* 0x0000000718077220 */ /* 0x040fe20000400000 */
[C---:B------:R-:W-:Y:S01]  /*71f0*/  FMUL R8, R24.reuse, R8 ;  /* 0x0000000818087220 */ /* 0x040fe20000400000 */
[----:B------:R-:W-:Y:S01]  /*7200*/  FMUL R9, R24, R9 ;  /* 0x0000000918097220 */ /* 0x000fe20000400000 */
[----:B------:R-:W-:Y:S01]  /*7210*/  F2FP.BF16.F32.PACK_AB R4, R5, R4 ;  /* 0x000000040504723e */ /* 0x000fe200000010ff */
[C---:B------:R-:W-:Y:S01]  /*7220*/  FFMA R7, R26.reuse, R27, R7 ;  /* 0x0000001b1a077223 */ /* 0x040fe20000000007 */
[C---:B------:R-:W-:Y:S01]  /*7230*/  FFMA R8, R26.reuse, R28, R8 ;  /* 0x0000001c1a087223 */ /* 0x040fe20000000008 */
[----:B------:R-:W-:Y:S01]  /*7240*/  FFMA R9, R26, R29, R9 ;  /* 0x0000001d1a097223 */ /* 0x000fe20000000009 */
[C---:B------:R-:W-:Y:S01]  /*7250*/  FMUL R10, R24.reuse, R10 ;  /* 0x0000000a180a7220 */ /* 0x040fe20000400000 */
[C---:B------:R-:W-:Y:S01]  /*7260*/  FMUL R11, R24.reuse, R11 ;  /* 0x0000000b180b7220 */ /* 0x040fe20000400000 */
[----:B------:R-:W-:Y:S01]  /*7270*/  F2FP.BF16.F32.PACK_AB R5, R7, R6 ;  /* 0x000000060705723e */ /* 0x000fe200000010ff */
[C---:B------:R-:W-:Y:S01]  /*7280*/  FMUL R0, R24.reuse, R12 ;  /* 0x0000000c18007220 */ /* 0x040fe20000400000 */
[----:B------:R-:W-:Y:S01]  /*7290*/  FMUL R2, R24, R13 ;  /* 0x0000000d18027220 */ /* 0x000fe20000400000 */
[----:B------:R-:W-:Y:S01]  /*72a0*/  FFMA R10, R26, R30, R10 ;  /* 0x0000001e1a0a7223 */ /* 0x000fe2000000000a */
[----:B------:R-:W-:Y:S01]  /*72b0*/  FMUL R3, R24, R14 ;  /* 0x0000000e18037220 */ /* 0x000fe20000400000 */
[----:B------:R-:W-:Y:S01]  /*72c0*/  F2FP.BF16.F32.PACK_AB R6, R9, R8 ;  /* 0x000000080906723e */ /* 0x000fe200000010ff */
[----:B------:R-:W-:Y:S01]  /*72d0*/  FFMA R11, R26, R31, R11 ;  /* 0x0000001f1a0b7223 */ /* 0x000fe2000000000b */
[C---:B------:R-:W-:Y:S01]  /*72e0*/  FMUL R15, R24.reuse, R15 ;  /* 0x0000000f180f7220 */ /* 0x040fe20000400000 */
[----:B------:R-:W-:Y:S01]  /*72f0*/  FMUL R12, R24, R16 ;  /* 0x00000010180c7220 */ /* 0x000fe20000400000 */
[----:B------:R-:W-:Y:S01]  /*7300*/  FFMA R0, R26, R32, R0 ;  /* 0x000000201a007223 */ /* 0x000fe20000000000 */
[----:B------:R-:W-:Y:S01]  /*7310*/  MOV R8, UR45 ;  /* 0x0000002d00087c02 */ /* 0x000fe20008000f00 */
[----:B------:R-:W-:Y:S01]  /*7320*/  FMUL R13, R24, R17 ;  /* 0x00000011180d7220 */ /* 0x000fe20000400000 */
[----:B------:R-:W-:Y:S01]  /*7330*/  FFMA R2, R26, R33, R2 ;  /* 0x000000211a027223 */ /* 0x000fe20000000002 */
[----:B------:R-:W-:Y:S01]  /*7340*/  FMUL R14, R24, R18 ;  /* 0x00000012180e7220 */ /* 0x000fe20000400000 */
[C---:B------:R-:W-:Y:S01]  /*7350*/  FFMA R3, R26.reuse, R34, R3 ;  /* 0x000000221a037223 */ /* 0x040fe20000000003 */
[----:B------:R-:W-:Y:S01]  /*7360*/  FFMA R15, R26, R35, R15 ;  /* 0x000000231a0f7223 */ /* 0x000fe2000000000f */
[----:B------:R-:W-:Y:S01]  /*7370*/  FMUL R19, R24, R19 ;  /* 0x0000001318137220 */ /* 0x000fe20000400000 */
[----:B------:R-:W-:Y:S01]  /*7380*/  FFMA R12, R26, R36, R12 ;  /* 0x000000241a0c7223 */ /* 0x000fe2000000000c */
[----:B------:R-:W-:Y:S01]  /*7390*/  LEA R8, R8, R44, 0xb ;  /* 0x0000002c08087211 */ /* 0x000fe200078e58ff */
        /* <DEDUP_REMOVED lines=21> */
[----:B------:R-:W-:Y:S02]  /*74f0*/  ULEA UR5, UR45, UR44, 0xc ;  /* 0x0000002c2d057291 */ /* 0x000fe4000f8e60ff */
[----:B------:R-:W-:Y:S02]  /*7500*/  UIADD3 UR9, UPT, UPT, UR49, 0x20, URZ ;  /* 0x0000002031097890 */ /* 0x000fe4000fffe0ff */
[----:B------:R-:W-:Y:S01]  /*7510*/  UIADD3 UR8, UPT, UPT, UR5, 0x200, URZ ;  /* 0x0000020005087890 */ /* 0x000fe2000fffe0ff */
[----:B------:R-:W-:Y:S01]  /*7520*/  UMOV UR10, UR50 ;  /* 0x00000032000a7c82 */ /* 0x000fe20008000000 */
[----:B------:R-:W-:Y:S01]  /*7530*/  UMOV UR11, UR36 ;  /* 0x00000024000b7c82 */ /* 0x000fe20008000000 */
[----:B--2---:R-:W-:Y:S04]  /*7540*/  UIADD3 UR4, UP0, UPT, UR6, 0x680, URZ ;  /* 0x0000068006047890 */ /* 0x004fe8000ff1e0ff */
[----:B------:R-:W-:Y:S09]  /*7550*/  UIADD3.X UR5, UPT, UPT, URZ, UR7, URZ, UP0, !UPT ;  /* 0x00000007ff057290 */ /* 0x000ff200087fe4ff */
[----:B------:R2:W-:Y:S02]  /*7560*/  UTMASTG.3D [UR8], [UR4] ;  /* 0x00000008040073b5 */ /* 0x0005e40008010000 */
[----:B--2---:R0:W-:Y:S02]  /*7570*/  UTMACMDFLUSH ;  /* 0x00000000000079b7 */ /* 0x0041e40000000000 */
.L_x_115:
[----:B------:R-:W-:Y:S05]  /*7580*/  BSYNC.RECONVERGENT B0 ;  /* 0x0000000000007941 */ /* 0x000fea0003800200 */
.L_x_114:
[----:B------:R-:W-:Y:S01]  /*7590*/  UIADD3 UR4, UPT, UPT, UR45, 0x1, URZ ;  /* 0x000000012d047890 */ /* 0x000fe2000fffe0ff */
[----:B------:R-:W-:Y:S03]  /*75a0*/  BSSY.RECONVERGENT B0, `(.L_x_116) ;  /* 0x0000008000007945 */ /* 0x000fe60003800200 */
[----:B------:R-:W-:Y:S04]  /*75b0*/  UISETP.NE.AND UP0, UPT, UR4, 0x3, UPT ;  /* 0x000000030400788c */ /* 0x000fe8000bf05270 */
[----:B------:R-:W-:Y:S02]  /*75c0*/  UISETP.EQ.XOR UP1, UPT, UR47, 0x3, !UP0 ;  /* 0x000000032f00788c */ /* 0x000fe4000c722a70 */
[----:B------:R-:W-:Y:S02]  /*75d0*/  USEL UR46, UR4, URZ, UP0 ;  /* 0x000000ff042e7287 */ /* 0x000fe40008000000 */
[----:B------:R-:W-:Y:S04]  /*75e0*/  USEL UR5, URZ, 0x1, !UP1 ;  /* 0x00000001ff057887 */ /* 0x000fe8000c800000 */
[----:B------:R-:W-:Y:S01]  /*75f0*/  ULOP3.LUT UR55, UR55, UR5, URZ, 0x3c, !UPT ;  /* 0x0000000537377292 */ /* 0x000fe2000f8e3cff */
[----:B------:R-:W-:Y:S11]  /*7600*/  @P0 BRA `(.L_x_117) ;  /* 0x0000000000040947 */ /* 0x000ff60003800000 */
[----:B------:R-:W-:Y:S04]  /*7610*/  DEPBAR.LE SB0, 0x1 ;  /* 0x000080400000791a */ /* 0x000fe80000000000 */
.L_x_117:
[----:B------:R-:W-:Y:S05]  /*7620*/  BSYNC.RECONVERGENT B0 ;  /* 0x0000000000007941 */ /* 0x000fea0003800200 */
.L_x_116:
[----:B------:R-:W-:Y:S01]  /*7630*/  BAR.SYNC.DEFER_BLOCKING 0x1, 0x80 ;  /* 0x0042000000007b1d */ /* 0x000fe20000010000 */
[----:B------:R-:W-:Y:S01]  /*7640*/  UISETP.NE.AND UP0, UPT, UR53, -0x2, UPT ;  /* 0xfffffffe3500788c */ /* 0x000fe2000bf05270 */
[----:B------:R-:W-:Y:S08]  /*7650*/  IADD3 R22, PT, PT, R22, 0x1, RZ ;  /* 0x0000000116167810 */ /* 0x000ff00007ffe0ff */
[----:B------:R-:W-:Y:S05]  /*7660*/  BRA.U !UP0, `(.L_x_118) ;  /* 0x0000000108287547 */ /* 0x000fea000b800000 */
[----:B------:R-:W-:Y:S01]  /*7670*/  ISETP.NE.AND P0, PT, R61, RZ, PT ;  /* 0x000000ff3d00720c */ /* 0x000fe20003f05270 */
[----:B------:R-:W-:Y:S01]  /*7680*/  IMAD.U32 R2, RZ, RZ, UR52 ;  /* 0x00000034ff027e24 */ /* 0x000fe2000f8e00ff */
[----:B------:R-:W-:Y:S01]  /*7690*/  UIADD3 UR4, UPT, UPT, UR52, 0x1, URZ ;  /* 0x0000000134047890 */ /* 0x000fe2000fffe0ff */
[----:B------:R-:W-:Y:S03]  /*76a0*/  IMAD.U32 R0, RZ, RZ, UR54 ;  /* 0x00000036ff007e24 */ /* 0x000fe6000f8e00ff */
[----:B------:R-:W-:Y:S04]  /*76b0*/  UISETP.NE.AND UP0, UPT, UR4, 0x3, UPT ;  /* 0x000000030400788c */ /* 0x000fe8000bf05270 */
[----:B------:R-:W-:Y:S03]  /*76c0*/  USEL UR52, UR4, URZ, UP0 ;  /* 0x000000ff04347287 */ /* 0x000fe60008000000 */
[----:B------:R-:W-:Y:S05]  /*76d0*/  @P0 LEA R2, R2, UR44, 0x3 ;  /* 0x0000002c02020c11 */ /* 0x000fea000f8e18ff */
[----:B------:R-:W-:Y:S05]  /*76e0*/  @P0 VIADD R2, R2, 0x78 ;  /* 0x0000007802020836 */ /* 0x000fea0000000000 */
[----:B------:R-:W-:Y:S04]  /*76f0*/  @P0 PRMT R0, R0, 0x654, R2 ;  /* 0x0000065400000816 */ /* 0x000fe80000000002 */
[----:B------:R2:W-:Y:S03]  /*7700*/  @P0 SYNCS.ARRIVE.TRANS64.RED.A1T0 RZ, [R0+URZ], RZ ;  /* 0x000000ff00ff09a7 */ /* 0x0005e600081004ff */
.L_x_118:
[----:B------:R-:W-:Y:S01]  /*7710*/  R2UR UR6, R60 ;  /* 0x000000003c0672ca */ /* 0x000fe200000e0000 */
[----:B------:R-:W-:Y:S01]  /*7720*/  UIADD3 UR53, UPT, UPT, UR53, 0x2, URZ ;  /* 0x0000000235357890 */ /* 0x000fe2000fffe0ff */
[----:B------:R-:W-:Y:S02]  /*7730*/  R2UR UR5, R47 ;  /* 0x000000002f0572ca */ /* 0x000fe400000e0000 */
[----:B------:R-:W-:Y:S02]  /*7740*/  R2UR UR4, R48 ;  /* 0x00000000300472ca */ /* 0x000fe400000e0000 */
[----:B------:R-:W-:Y:S02]  /*7750*/  R2UR UR36, R58 ;  /* 0x000000003a2472ca */ /* 0x000fe400000e0000 */
[----:B------:R-:W-:Y:S02]  /*7760*/  ISETP.NE.AND P0, PT, R51, 0x2, PT ;  /* 0x000000023300780c */ /* 0x000fe40003f05270 */
[----:B------:R-:W-:Y:S02]  /*7770*/  ISETP.NE.AND P1, PT, R22, 0x4, PT ;  /* 0x000000041600780c */ /* 0x000fe40003f25270 */
[----:B------:R-:W-:Y:S01]  /*7780*/  SEL R2, RZ, 0x1, P0 ;  /* 0x00000001ff027807 */ /* 0x000fe20000000000 */
[----:B------:R-:W-:Y:S01]  /*7790*/  UISETP.NE.AND UP0, UPT, UR6, URZ, UPT ;  /* 0x000000ff0600728c */ /* 0x000fe2000bf05270 */
[----:B--2---:R-:W-:Y:S01]  /*77a0*/  SEL R0, RZ, 0x1, P1 ;  /* 0x00000001ff007807 */ /* 0x004fe20000800000 */
[----:B------:R-:W-:Y:S01]  /*77b0*/  UIADD3 UR26, UPT, UPT, UR37, UR5, URZ ;  /* 0x00000005251a7290 */ /* 0x000fe2000fffe0ff */
[----:B------:R-:W-:Y:S01]  /*77c0*/  LOP3.LUT R52, R52, R2, RZ, 0x3c, !PT ;  /* 0x0000000234347212 */ /* 0x000fe200078e3cff */
[----:B------:R-:W-:Y:S01]  /*77d0*/  UIADD3 UR25, UPT, UPT, UR38, UR4, URZ ;  /* 0x0000000426197290 */ /* 0x000fe2000fffe0ff */
[----:B------:R-:W-:Y:S02]  /*77e0*/  LOP3.LUT R53, R53, R0, RZ, 0x3c, !PT ;  /* 0x0000000035357212 */ /* 0x000fe400078e3cff */
[----:B------:R-:W-:Y:S02]  /*77f0*/  SEL R51, R51, RZ, P0 ;  /* 0x000000ff33337207 */ /* 0x000fe40000000000 */
[----:B------:R-:W-:Y:S01]  /*7800*/  SEL R22, R22, RZ, P1 ;  /* 0x000000ff16167207 */ /* 0x000fe20000800000 */
[----:B------:R-:W-:Y:S06]  /*7810*/  BRA.U UP0, `(.L_x_119) ;  /* 0xffffffdd005c7547 */ /* 0x000fec000b83ffff */
[----:B------:R-:W-:-:S13]  /*7820*/  R2UR UR4, R49 ;  /* 0x00000000310472ca */ /* 0x000fda00000e0000 */
[----:B------:R-:W-:-:S09]  /*7830*/  UISETP.NE.AND UP0, UPT, UR4, URZ, UPT ;  /* 0x000000ff0400728c */ /* 0x000fd2000bf05270 */
[----:B------:R-:W-:Y:S05]  /*7840*/  BRA.U !UP0, `(.L_x_120) ;  /* 0x0000000108487547 */ /* 0x000fea000b800000 */
[----:B------:R-:W2:Y:S02]  /*7850*/  LDCU.64 UR4, c[0x0][0x890] ;  /* 0x00011200ff0477ac */ /* 0x000ea40008000a00 */
[----:B--2---:R-:W-:-:S04]  /*7860*/  UISETP.NE.U32.AND UP0, UPT, UR4, URZ, UPT ;  /* 0x000000ff0400728c */ /* 0x004fc8000bf05070 */
[----:B------:R-:W-:-:S09]  /*7870*/  UISETP.NE.AND.EX UP0, UPT, UR5, URZ, UPT, UP0 ;  /* 0x000000ff0500728c */ /* 0x000fd2000bf05300 */
[----:B------:R-:W-:Y:S05]  /*7880*/  BRA.U UP0, `(.L_x_121) ;  /* 0x00000001000c7547 */ /* 0x000fea000b800000 */
[----:B------:R-:W-:-:S13]  /*7890*/  FSETP.NEU.AND P0, PT, R26, RZ, PT ;  /* 0x000000ff1a00720b */ /* 0x000fda0003f0d000 */
[----:B------:R-:W-:Y:S05]  /*78a0*/  @!P0 EXIT ;  /* 0x000000000000894d */ /* 0x000fea0003800000 */
[----:B------:R-:W-:Y:S05]  /*78b0*/  BRA `(.L_x_120) ;  /* 0x00000000002c7947 */ /* 0x000fea0003800000 */
.L_x_121:
[----:B------:R-:W-:Y:S01]  /*78c0*/  ISETP.NE.AND P0, PT, R50, RZ, PT ;  /* 0x000000ff3200720c */ /* 0x000fe20003f05270 */
[----:B------:R-:W-:-:S12]  /*78d0*/  BSSY.RECONVERGENT B0, `(.L_x_120) ;  /* 0x0000009000007945 */ /* 0x000fd80003800200 */
[----:B------:R-:W-:Y:S05]  /*78e0*/  @P0 BRA `(.L_x_122) ;  /* 0x0000000000140947 */ /* 0x000fea0003800000 */
[----:B------:R-:W2:Y:S02]  /*78f0*/  LDCU.64 UR4, c[0x0][0x888] ;  /* 0x00011100ff0477ac */ /* 0x000ea40008000a00 */
[----:B--2---:R-:W-:-:S04]  /*7900*/  ISETP.NE.U32.AND P0, PT, RZ, UR4, PT ;  /* 0x00000004ff007c0c */ /* 0x004fc8000bf05070 */
[----:B------:R-:W-:-:S13]  /*7910*/  ISETP.NE.AND.EX P0, PT, RZ, UR5, PT, P0 ;  /* 0x00000005ff007c0c */ /* 0x000fda000bf05300 */
[----:B------:R-:W-:Y:S05]  /*7920*/  @!P0 EXIT ;  /* 0x000000000000894d */ /* 0x000fea0003800000 */
[----:B------:R-:W-:Y:S05]  /*7930*/  BRA `(.L_x_123) ;  /* 0x0000000000087947 */ /* 0x000fea0003800000 */
.L_x_122:
[----:B------:R-:W-:-:S13]  /*7940*/  FSETP.NEU.AND P0, PT, R26, RZ, PT ;  /* 0x000000ff1a00720b */ /* 0x000fda0003f0d000 */
[----:B------:R-:W-:Y:S05]  /*7950*/  @!P0 EXIT ;  /* 0x000000000000894d */ /* 0x000fea0003800000 */
.L_x_123:
[----:B------:R-:W-:Y:S05]  /*7960*/  BSYNC.RECONVERGENT B0 ;  /* 0x0000000000007941 */ /* 0x000fea0003800200 */
.L_x_120:
[----:B------:R-:W-:Y:S01]  /*7970*/  ULEA UR4, UR52, UR44, 0x3 ;  /* 0x0000002c34047291 */ /* 0x000fe2000f8e18ff */
[----:B------:R-:W-:-:S04]  /*7980*/  DEPBAR.LE SB0, 0x0 ;  /* 0x000080000000791a */ /* 0x000fc80000000000 */
[----:B------:R-:W-:-:S04]  /*7990*/  UIADD3 UR4, UPT, UPT, UR4, 0x78, URZ ;  /* 0x0000007804047890 */ /* 0x000fc8000fffe0ff */
[----:B------:R-:W-:-:S09]  /*79a0*/  UPRMT UR4, UR54, 0x654, UR4 ;  /* 0x0000065436047896 */ /* 0x000fd20008000004 */
[----:B------:R-:W-:Y:S01]  /*79b0*/  SYNCS.ARRIVE.TRANS64.RED.A1T0 RZ, [UR4], RZ ;  /* 0x000000ffffff79a7 */ /* 0x000fe20008100404 */
[----:B------:R-:W-:Y:S05]  /*79c0*/  EXIT ;  /* 0x000000000000794d */ /* 0x000fea0003800000 */
.L_x_24:
[----:B--2---:R2:W3:Y:S02]  /*79d0*/  SYNCS.PHASECHK.TRANS64.TRYWAIT P0, [R0+URZ+0x110], R2 ;  /* 0x00011002000075a7 */ /* 0x0044e400080011ff */
[----:B---3--:R-:W-:Y:S05]  /*79e0*/  @!P0 NANOSLEEP.SYNCS 0x989680 ;  /* 0x009896800000895d */ /* 0x008fea0003900000 */
[----:B------:R-:W3:Y:S02]  /*79f0*/  @!P0 SYNCS.PHASECHK.TRANS64 P0, [R0+URZ+0x110], R2 ;  /* 0x00011002000085a7 */ /* 0x000ee400080010ff */
[----:B---3--:R-:W-:Y:S05]  /*7a00*/  @!P0 BRA `(.L_x_24) ;  /* 0xfffffffc00f08947 */ /* 0x008fea000383ffff */
[----:B------:R-:W-:Y:S05]  /*7a10*/  BRA `(.L_x_124) ;  /* 0xffffff9c00b47947 */ /* 0x000fea000383ffff */
.L_x_27:
[----:B-1----:R-:W-:-:S07]  /*7a20*/  MOV R0, UR33 ;  /* 0x0000002100007c02 */ /* 0x002fce0008000f00 */
.L_x_125:
[----:B-1----:R1:W2:Y:S02]  /*7a30*/  SYNCS.PHASECHK.TRANS64.TRYWAIT P0, [R0+URZ+0x30], R3 ;  /* 0x00003003000075a7 */ /* 0x0022a400080011ff */
[----:B--2---:R-:W-:Y:S05]  /*7a40*/  @!P0 NANOSLEEP.SYNCS 0x989680 ;  /* 0x009896800000895d */ /* 0x004fea0003900000 */
[----:B------:R-:W2:Y:S02]  /*7a50*/  @!P0 SYNCS.PHASECHK.TRANS64 P0, [R0+URZ+0x30], R3 ;  /* 0x00003003000085a7 */ /* 0x000ea400080010ff */
[----:B--2---:R-:W-:Y:S05]  /*7a60*/  @!P0 BRA `(.L_x_125) ;  /* 0xfffffffc00f08947 */ /* 0x004fea000383ffff */
[----:B------:R-:W-:Y:S05]  /*7a70*/  BRA `(.L_x_26) ;  /* 0xffffff9c00fc7947 */ /* 0x000fea000383ffff */
.L_x_34:
[----:B-1----:R-:W-:-:S07]  /*7a80*/  MOV R0, UR33 ;  /* 0x0000002100007c02 */ /* 0x002fce0008000f00 */
.L_x_126:
[----:B-1----:R1:W2:Y:S02]  /*7a90*/  SYNCS.PHASECHK.TRANS64.TRYWAIT P0, [R0+URZ+0x30], R3 ;  /* 0x00003003000075a7 */ /* 0x0022a400080011ff */
[----:B--2---:R-:W-:Y:S05]  /*7aa0*/  @!P0 NANOSLEEP.SYNCS 0x989680 ;  /* 0x009896800000895d */ /* 0x004fea0003900000 */
[----:B------:R-:W2:Y:S02]  /*7ab0*/  @!P0 SYNCS.PHASECHK.TRANS64 P0, [R0+URZ+0x30], R3 ;  /* 0x00003003000085a7 */ /* 0x000ea400080010ff */
[----:B--2---:R-:W-:Y:S05]  /*7ac0*/  @!P0 BRA `(.L_x_126) ;  /* 0xfffffffc00f08947 */ /* 0x004fea000383ffff */
[----:B------:R-:W-:Y:S05]  /*7ad0*/  BRA `(.L_x_33) ;  /* 0xffffffa000f07947 */ /* 0x000fea000383ffff */
.L_x_39:
[----:B-1----:R1:W2:Y:S02]  /*7ae0*/  SYNCS.PHASECHK.TRANS64.TRYWAIT P0, [R3+URZ+0xa0], R0 ;  /* 0x0000a000030075a7 */ /* 0x0022a400080011ff */
[----:B--2---:R-:W-:Y:S05]  /*7af0*/  @!P0 NANOSLEEP.SYNCS 0x989680 ;  /* 0x009896800000895d */ /* 0x004fea0003900000 */
[----:B------:R-:W2:Y:S02]  /*7b00*/  @!P0 SYNCS.PHASECHK.TRANS64 P0, [R3+URZ+0xa0], R0 ;  /* 0x0000a000030085a7 */ /* 0x000ea400080010ff */
[----:B--2---:R-:W-:Y:S05]  /*7b10*/  @!P0 BRA `(.L_x_39) ;  /* 0xfffffffc00f08947 */ /* 0x004fea000383ffff */
[----:B------:R-:W-:Y:S05]  /*7b20*/  BRA `(.L_x_127) ;  /* 0xffffffa400c47947 */ /* 0x000fea000383ffff */
.L_x_43:
[----:B------:R-:W-:-:S07]  /*7b30*/  MOV R0, UR4 ;  /* 0x0000000400007c02 */ /* 0x000fce0008000f00 */
.L_x_128:
[----:B-1----:R1:W2:Y:S02]  /*7b40*/  SYNCS.PHASECHK.TRANS64.TRYWAIT P0, [R0+URZ], R2 ;  /* 0x00000002000075a7 */ /* 0x0022a400080011ff */
[----:B--2---:R-:W-:Y:S05]  /*7b50*/  @!P0 NANOSLEEP.SYNCS 0x989680 ;  /* 0x009896800000895d */ /* 0x004fea0003900000 */
[----:B------:R-:W2:Y:S02]  /*7b60*/  @!P0 SYNCS.PHASECHK.TRANS64 P0, [R0+URZ], R2 ;  /* 0x00000002000085a7 */ /* 0x000ea400080010ff */
[----:B--2---:R-:W-:Y:S05]  /*7b70*/  @!P0 BRA `(.L_x_128) ;  /* 0xfffffffc00f08947 */ /* 0x004fea000383ffff */
[----:B------:R-:W-:Y:S05]  /*7b80*/  BRA `(.L_x_129) ;  /* 0xffffffac00707947 */ /* 0x000fea000383ffff */
.L_x_44:
[----:B------:R-:W-:-:S07]  /*7b90*/  MOV R0, UR5 ;  /* 0x0000000500007c02 */ /* 0x000fce0008000f00 */
.L_x_130:
[----:B-1----:R1:W2:Y:S02]  /*7ba0*/  SYNCS.PHASECHK.TRANS64.TRYWAIT P0, [R0+URZ], R3 ;  /* 0x00000003000075a7 */ /* 0x0022a400080011ff */
[----:B--2---:R-:W-:Y:S05]  /*7bb0*/  @!P0 NANOSLEEP.SYNCS 0x989680 ;  /* 0x009896800000895d */ /* 0x004fea0003900000 */
[----:B------:R-:W2:Y:S02]  /*7bc0*/  @!P0 SYNCS.PHASECHK.TRANS64 P0, [R0+URZ], R3 ;  /* 0x00000003000085a7 */ /* 0x000ea400080010ff */
[----:B--2---:R-:W-:Y:S05]  /*7bd0*/  @!P0 BRA `(.L_x_130) ;  /* 0xfffffffc00f08947 */ /* 0x004fea000383ffff */
[----:B------:R-:W-:Y:S05]  /*7be0*/  BRA `(.L_x_131) ;  /* 0xffffffac007c7947 */ /* 0x000fea000383ffff */
.L_x_45:
[----:B------:R-:W-:-:S07]  /*7bf0*/  MOV R0, UR5 ;  /* 0x0000000500007c02 */ /* 0x000fce0008000f00 */
.L_x_132:
[----:B-1----:R1:W2:Y:S02]  /*7c00*/  SYNCS.PHASECHK.TRANS64.TRYWAIT P0, [R0+URZ], R3 ;  /* 0x00000003000075a7 */ /* 0x0022a400080011ff */
[----:B--2---:R-:W-:Y:S05]  /*7c10*/  @!P0 NANOSLEEP.SYNCS 0x989680 ;  /* 0x009896800000895d */ /* 0x004fea0003900000 */
[----:B------:R-:W2:Y:S02]  /*7c20*/  @!P0 SYNCS.PHASECHK.TRANS64 P0, [R0+URZ], R3 ;  /* 0x00000003000085a7 */ /* 0x000ea400080010ff */
[----:B--2---:R-:W-:Y:S05]  /*7c30*/  @!P0 BRA `(.L_x_132) ;  /* 0xfffffffc00f08947 */ /* 0x004fea000383ffff */
[----:B------:R-:W-:Y:S05]  /*7c40*/  BRA `(.L_x_133) ;  /* 0xffffffac00887947 */ /* 0x000fea000383ffff */
.L_x_46:
[----:B------:R-:W-:-:S07]  /*7c50*/  MOV R0, UR5 ;  /* 0x0000000500007c02 */ /* 0x000fce0008000f00 */
.L_x_134:
[----:B-1----:R1:W2:Y:S02]  /*7c60*/  SYNCS.PHASECHK.TRANS64.TRYWAIT P0, [R0+URZ], R3 ;  /* 0x00000003000075a7 */ /* 0x0022a400080011ff */
[----:B--2---:R-:W-:Y:S05]  /*7c70*/  @!P0 NANOSLEEP.SYNCS 0x989680 ;  /* 0x009896800000895d */ /* 0x004fea0003900000 */
[----:B------:R-:W2:Y:S02]  /*7c80*/  @!P0 SYNCS.PHASECHK.TRANS64 P0, [R0+URZ], R3 ;  /* 0x00000003000085a7 */ /* 0x000ea400080010ff */
[----:B--2---:R-:W-:Y:S05]  /*7c90*/  @!P0 BRA `(.L_x_134) ;  /* 0xfffffffc00f08947 */ /* 0x004fea000383ffff */
[----:B------:R-:W-:Y:S05]  /*7ca0*/  BRA `(.L_x_135) ;  /* 0xffffffac00947947 */ /* 0x000fea000383ffff */
.L_x_47:
[----:B------:R-:W-:-:S07]  /*7cb0*/  MOV R0, UR5 ;  /* 0x0000000500007c02 */ /* 0x000fce0008000f00 */
.L_x_136:
[----:B-1----:R1:W2:Y:S02]  /*7cc0*/  SYNCS.PHASECHK.TRANS64.TRYWAIT P0, [R0+URZ], R3 ;  /* 0x00000003000075a7 */ /* 0x0022a400080011ff */
[----:B--2---:R-:W-:Y:S05]  /*7cd0*/  @!P0 NANOSLEEP.SYNCS 0x989680 ;  /* 0x009896800000895d */ /* 0x004fea0003900000 */
[----:B------:R-:W2:Y:S02]  /*7ce0*/  @!P0 SYNCS.PHASECHK.TRANS64 P0, [R0+URZ], R3 ;  /* 0x00000003000085a7 */ /* 0x000ea400080010ff */
[----:B--2---:R-:W-:Y:S05]  /*7cf0*/  @!P0 BRA `(.L_x_136) ;  /* 0xfffffffc00f08947 */ /* 0x004fea000383ffff */
[----:B------:R-:W-:Y:S05]  /*7d00*/  BRA `(.L_x_137) ;  /* 0xffffffac00a07947 */ /* 0x000fea000383ffff */
.L_x_50:
[----:B-1----:R1:W2:Y:S02]  /*7d10*/  SYNCS.PHASECHK.TRANS64.TRYWAIT P0, [R2+URZ+0x100], R4 ;  /* 0x00010004020075a7 */ /* 0x0022a400080011ff */
[----:B--2---:R-:W-:Y:S05]  /*7d20*/  @!P0 NANOSLEEP.SYNCS 0x989680 ;  /* 0x009896800000895d */ /* 0x004fea0003900000 */
[----:B------:R-:W2:Y:S02]  /*7d30*/  @!P0 SYNCS.PHASECHK.TRANS64 P0, [R2+URZ+0x100], R4 ;  /* 0x00010004020085a7 */ /* 0x000ea400080010ff */
[----:B--2---:R-:W-:Y:S05]  /*7d40*/  @!P0 BRA `(.L_x_50) ;  /* 0xfffffffc00f08947 */ /* 0x004fea000383ffff */
[----:B------:R-:W-:Y:S05]  /*7d50*/  BRA `(.L_x_138) ;  /* 0xffffffac00fc7947 */ /* 0x000fea000383ffff */
.L_x_51:
[----:B------:R-:W-:-:S07]  /*7d60*/  MOV R2, UR4 ;  /* 0x0000000400027c02 */ /* 0x000fce0008000f00 */
.L_x_139:
[----:B-1----:R1:W2:Y:S02]  /*7d70*/  SYNCS.PHASECHK.TRANS64.TRYWAIT P0, [R2+URZ+0xb0], R5 ;  /* 0x0000b005020075a7 */ /* 0x0022a400080011ff */
[----:B--2---:R-:W-:Y:S05]  /*7d80*/  @!P0 NANOSLEEP.SYNCS 0x989680 ;  /* 0x009896800000895d */ /* 0x004fea0003900000 */
[----:B------:R-:W2:Y:S02]  /*7d90*/  @!P0 SYNCS.PHASECHK.TRANS64 P0, [R2+URZ+0xb0], R5 ;  /* 0x0000b005020085a7 */ /* 0x000ea400080010ff */
[----:B--2---:R-:W-:Y:S05]  /*7da0*/  @!P0 BRA `(.L_x_139) ;  /* 0xfffffffc00f08947 */ /* 0x004fea000383ffff */
[----:B------:R-:W-:Y:S05]  /*7db0*/  BRA `(.L_x_140) ;  /* 0xffffffb0000c7947 */ /* 0x000fea000383ffff */
.L_x_52:
[----:B-1----:R1:W2:Y:S02]  /*7dc0*/  SYNCS.PHASECHK.TRANS64.TRYWAIT P1, [R2+URZ+0xa0], R4 ;  /* 0x0000a004020075a7 */ /* 0x0022a400080211ff */
[----:B--2---:R-:W-:Y:S05]  /*7dd0*/  @!P1 NANOSLEEP.SYNCS 0x989680 ;  /* 0x009896800000995d */ /* 0x004fea0003900000 */
[----:B------:R-:W2:Y:S02]  /*7de0*/  @!P1 SYNCS.PHASECHK.TRANS64 P1, [R2+URZ+0xa0], R4 ;  /* 0x0000a004020095a7 */ /* 0x000ea400080210ff */
[----:B--2---:R-:W-:Y:S05]  /*7df0*/  @!P1 BRA `(.L_x_52) ;  /* 0xfffffffc00f09947 */ /* 0x004fea000383ffff */
[----:B------:R-:W-:Y:S05]  /*7e00*/  BRA `(.L_x_141) ;  /* 0xffffffb0003c7947 */ /* 0x000fea000383ffff */
.L_x_55:
[----:B------:R-:W-:-:S07]  /*7e10*/  MOV R0, UR4 ;  /* 0x0000000400007c02 */ /* 0x000fce0008000f00 */
.L_x_142:
[----:B-1----:R1:W2:Y:S02]  /*7e20*/  SYNCS.PHASECHK.TRANS64.TRYWAIT P0, [R0+URZ+0xb0], R2 ;  /* 0x0000b002000075a7 */ /* 0x0022a400080011ff */
[----:B--2---:R-:W-:Y:S05]  /*7e30*/  @!P0 NANOSLEEP.SYNCS 0x989680 ;  /* 0x009896800000895d */ /* 0x004fea0003900000 */
[----:B------:R-:W2:Y:S02]  /*7e40*/  @!P0 SYNCS.PHASECHK.TRANS64 P0, [R0+URZ+0xb0], R2 ;  /* 0x0000b002000085a7 */ /* 0x000ea400080010ff */
[----:B--2---:R-:W-:Y:S05]  /*7e50*/  @!P0 BRA `(.L_x_142) ;  /* 0xfffffffc00f08947 */ /* 0x004fea000383ffff */
[----:B------:R-:W-:Y:S05]  /*7e60*/  BRA `(.L_x_54) ;  /* 0xffffffb000907947 */ /* 0x000fea000383ffff */
.L_x_62:
[----:B-1----:R1:W2:Y:S02]  /*7e70*/  SYNCS.PHASECHK.TRANS64.TRYWAIT P1, [R0+URZ+0xa0], R2 ;  /* 0x0000a002000075a7 */ /* 0x0022a400080211ff */
[----:B--2---:R-:W-:Y:S05]  /*7e80*/  @!P1 NANOSLEEP.SYNCS 0x989680 ;  /* 0x009896800000995d */ /* 0x004fea0003900000 */
[----:B------:R-:W2:Y:S02]  /*7e90*/  @!P1 SYNCS.PHASECHK.TRANS64 P1, [R0+URZ+0xa0], R2 ;  /* 0x0000a002000095a7 */ /* 0x000ea400080210ff */
[----:B--2---:R-:W-:Y:S05]  /*7ea0*/  @!P1 BRA `(.L_x_62) ;  /* 0xfffffffc00f09947 */ /* 0x004fea000383ffff */
[----:B------:R-:W-:Y:S05]  /*7eb0*/  BRA `(.L_x_143) ;  /* 0xffffffb800247947 */ /* 0x000fea000383ffff */
.L_x_63:
[----:B------:R-:W-:-:S07]  /*7ec0*/  MOV R2, UR46 ;  /* 0x0000002e00027c02 */ /* 0x000fce0008000f00 */
.L_x_144:
[----:B-1----:R1:W2:Y:S02]  /*7ed0*/  SYNCS.PHASECHK.TRANS64.TRYWAIT P0, [R2+URZ+0xe0], R0 ;  /* 0x0000e000020075a7 */ /* 0x0022a400080011ff */
[----:B--2---:R-:W-:Y:S05]  /*7ee0*/  @!P0 NANOSLEEP.SYNCS 0x989680 ;  /* 0x009896800000895d */ /* 0x004fea0003900000 */
[----:B------:R-:W2:Y:S02]  /*7ef0*/  @!P0 SYNCS.PHASECHK.TRANS64 P0, [R2+URZ+0xe0], R0 ;  /* 0x0000e000020085a7 */ /* 0x000ea400080010ff */
[----:B--2---:R-:W-:Y:S05]  /*7f00*/  @!P0 BRA `(.L_x_144) ;  /* 0xfffffffc00f08947 */ /* 0x004fea000383ffff */
[----:B------:R-:W-:Y:S05]  /*7f10*/  BRA `(.L_x_145) ;  /* 0xffffffb800747947 */ /* 0x000fea000383ffff */
.L_x_66:
[----:B------:R-:W-:Y:S07]  /*7f20*/  MOV R0, UR7 ;  /* 0x0000000700007c02 */ /* 0x000fee0008000f00 */
.L_x_146:
[----:B-1----:R1:W2:Y:S02]  /*7f30*/  SYNCS.PHASECHK.TRANS64.TRYWAIT P0, [R0+URZ], R2 ;  /* 0x00000002000075a7 */ /* 0x0022a400080011ff */
[----:B--2---:R-:W-:Y:S05]  /*7f40*/  @!P0 NANOSLEEP.SYNCS 0x989680 ;  /* 0x009896800000895d */ /* 0x004fea0003900000 */
[----:B------:R-:W2:Y:S02]  /*7f50*/  @!P0 SYNCS.PHASECHK.TRANS64 P0, [R0+URZ], R2 ;  /* 0x00000002000085a7 */ /* 0x000ea400080010ff */
[----:B--2---:R-:W-:Y:S05]  /*7f60*/  @!P0 BRA `(.L_x_146) ;  /* 0xfffffffc00f08947 */ /* 0x004fea000383ffff */
[----:B------:R-:W-:Y:S05]  /*7f70*/  BRA `(.L_x_65) ;  /* 0xffffffb800907947 */ /* 0x000fea000383ffff */
.L_x_69:
[----:B------:R-:W-:-:S07]  /*7f80*/  MOV R0, UR4 ;  /* 0x0000000400007c02 */ /* 0x000fce0008000f00 */
.L_x_147:
[----:B--2---:R2:W4:Y:S02]  /*7f90*/  SYNCS.PHASECHK.TRANS64.TRYWAIT P0, [R0+URZ], R2 ;  /* 0x00000002000075a7 */ /* 0x00452400080011ff */
[----:B----4-:R-:W-:Y:S05]  /*7fa0*/  @!P0 NANOSLEEP.SYNCS 0x989680 ;  /* 0x009896800000895d */ /* 0x010fea0003900000 */
[----:B------:R-:W4:Y:S02]  /*7fb0*/  @!P0 SYNCS.PHASECHK.TRANS64 P0, [R0+URZ], R2 ;  /* 0x00000002000085a7 */ /* 0x000f2400080010ff */
[----:B----4-:R-:W-:Y:S05]  /*7fc0*/  @!P0 BRA `(.L_x_147) ;  /* 0xfffffffc00f08947 */ /* 0x010fea000383ffff */
[----:B------:R-:W-:Y:S05]  /*7fd0*/  BRA `(.L_x_148) ;  /* 0xffffffbc00bc7947 */ /* 0x000fea000383ffff */
.L_x_70:
[----:B------:R-:W-:-:S07]  /*7fe0*/  MOV R0, UR5 ;  /* 0x0000000500007c02 */ /* 0x000fce0008000f00 */
.L_x_149:
[----:B-1----:R1:W2:Y:S02]  /*7ff0*/  SYNCS.PHASECHK.TRANS64.TRYWAIT P0, [R0+URZ], R3 ;  /* 0x00000003000075a7 */ /* 0x0022a400080011ff */
[----:B--2---:R-:W-:Y:S05]  /*8000*/  @!P0 NANOSLEEP.SYNCS 0x989680 ;  /* 0x009896800000895d */ /* 0x004fea0003900000 */
[----:B------:R-:W2:Y:S02]  /*8010*/  @!P0 SYNCS.PHASECHK.TRANS64 P0, [R0+URZ], R3 ;  /* 0x00000003000085a7 */ /* 0x000ea400080010ff */
[----:B--2---:R-:W-:Y:S05]  /*8020*/  @!P0 BRA `(.L_x_149) ;  /* 0xfffffffc00f08947 */ /* 0x004fea000383ffff */
[----:B------:R-:W-:Y:S05]  /*8030*/  BRA `(.L_x_150) ;  /* 0xffffffbc00c87947 */ /* 0x000fea000383ffff */
.L_x_71:
[----:B------:R-:W-:-:S07]  /*8040*/  MOV R0, UR5 ;  /* 0x0000000500007c02 */ /* 0x000fce0008000f00 */
.L_x_151:
[----:B-1----:R1:W2:Y:S02]  /*8050*/  SYNCS.PHASECHK.TRANS64.TRYWAIT P0, [R0+URZ], R3 ;  /* 0x00000003000075a7 */ /* 0x0022a400080011ff */
[----:B--2---:R-:W-:Y:S05]  /*8060*/  @!P0 NANOSLEEP.SYNCS 0x989680 ;  /* 0x009896800000895d */ /* 0x004fea0003900000 */
[----:B------:R-:W2:Y:S02]  /*8070*/  @!P0 SYNCS.PHASECHK.TRANS64 P0, [R0+URZ], R3 ;  /* 0x00000003000085a7 */ /* 0x000ea400080010ff */
[----:B--2---:R-:W-:Y:S05]  /*8080*/  @!P0 BRA `(.L_x_151) ;  /* 0xfffffffc00f08947 */ /* 0x004fea000383ffff */
[----:B------:R-:W-:Y:S05]  /*8090*/  BRA `(.L_x_152) ;  /* 0xffffffbc00d47947 */ /* 0x000fea000383ffff */
.L_x_72:
[----:B-1----:R-:W-:-:S07]  /*80a0*/  MOV R0, UR4 ;  /* 0x0000000400007c02 */ /* 0x002fce0008000f00 */
.L_x_153:
[----:B-1----:R1:W2:Y:S02]  /*80b0*/  SYNCS.PHASECHK.TRANS64.TRYWAIT P0, [R0+URZ], R2 ;  /* 0x00000002000075a7 */ /* 0x0022a400080011ff */
[----:B--2---:R-:W-:Y:S05]  /*80c0*/  @!P0 NANOSLEEP.SYNCS 0x989680 ;  /* 0x009896800000895d */ /* 0x004fea0003900000 */
[----:B------:R-:W2:Y:S02]  /*80d0*/  @!P0 SYNCS.PHASECHK.TRANS64 P0, [R0+URZ], R2 ;  /* 0x00000002000085a7 */ /* 0x000ea400080010ff */
[----:B--2---:R-:W-:Y:S05]  /*80e0*/  @!P0 BRA `(.L_x_153) ;  /* 0xfffffffc00f08947 */ /* 0x004fea000383ffff */
[----:B------:R-:W-:Y:S05]  /*80f0*/  BRA `(.L_x_154) ;  /* 0xffffffbc00e07947 */ /* 0x000fea000383ffff */
.L_x_77:
[----:B---3--:R3:W1:Y:S02]  /*8100*/  SYNCS.PHASECHK.TRANS64.TRYWAIT P0, [R12+URZ+0xa0], R0 ;  /* 0x0000a0000c0075a7 */ /* 0x00866400080011ff */
[----:B-1----:R-:W-:Y:S05]  /*8110*/  @!P0 NANOSLEEP.SYNCS 0x989680 ;  /* 0x009896800000895d */ /* 0x002fea0003900000 */
[----:B------:R-:W1:Y:S02]  /*8120*/  @!P0 SYNCS.PHASECHK.TRANS64 P0, [R12+URZ+0xa0], R0 ;  /* 0x0000a0000c0085a7 */ /* 0x000e6400080010ff */
[----:B-1----:R-:W-:Y:S05]  /*8130*/  @!P0 BRA `(.L_x_77) ;  /* 0xfffffffc00f08947 */ /* 0x002fea000383ffff */
[----:B------:R-:W-:Y:S05]  /*8140*/  BRA `(.L_x_155) ;  /* 0xffffffc000f07947 */ /* 0x000fea000383ffff */
.L_x_80:
[----:B-1----:R-:W-:Y:S07]  /*8150*/  MOV R0, UR24 ;  /* 0x0000001800007c02 */ /* 0x002fee0008000f00 */
.L_x_156:
[----:B-1----:R1:W2:Y:S02]  /*8160*/  SYNCS.PHASECHK.TRANS64.TRYWAIT P2, [R0+URZ+0x98], R6 ;  /* 0x00009806000075a7 */ /* 0x0022a400080411ff */
[----:B--2---:R-:W-:Y:S05]  /*8170*/  @!P2 NANOSLEEP.SYNCS 0x989680 ;  /* 0x009896800000a95d */ /* 0x004fea0003900000 */
[----:B------:R-:W2:Y:S02]  /*8180*/  @!P2 SYNCS.PHASECHK.TRANS64 P2, [R0+URZ+0x98], R6 ;  /* 0x000098060000a5a7 */ /* 0x000ea400080410ff */
[----:B--2---:R-:W-:Y:S05]  /*8190*/  @!P2 BRA `(.L_x_156) ;  /* 0xfffffffc00f0a947 */ /* 0x004fea000383ffff */
[----:B------:R-:W-:Y:S05]  /*81a0*/  BRA `(.L_x_79) ;  /* 0xffffffc800547947 */ /* 0x000fea000383ffff */
.L_x_83:
[----:B------:R-:W-:Y:S07]  /*81b0*/  MOV R0, UR4 ;  /* 0x0000000400007c02 */ /* 0x000fee0008000f00 */
.L_x_157:
[----:B-1----:R1:W2:Y:S02]  /*81c0*/  SYNCS.PHASECHK.TRANS64.TRYWAIT P0, [R0+URZ+0x78], R9 ;  /* 0x00007809000075a7 */ /* 0x0022a400080011ff */
[----:B--2---:R-:W-:Y:S05]  /*81d0*/  @!P0 NANOSLEEP.SYNCS 0x989680 ;  /* 0x009896800000895d */ /* 0x004fea0003900000 */
[----:B------:R-:W2:Y:S02]  /*81e0*/  @!P0 SYNCS.PHASECHK.TRANS64 P0, [R0+URZ+0x78], R9 ;  /* 0x00007809000085a7 */ /* 0x000ea400080010ff */
[----:B--2---:R-:W-:Y:S05]  /*81f0*/  @!P0 BRA `(.L_x_157) ;  /* 0xfffffffc00f08947 */ /* 0x004fea000383ffff */
[----:B------:R-:W-:Y:S05]  /*8200*/  BRA `(.L_x_158) ;  /* 0xffffffc800b47947 */ /* 0x000fea000383ffff */
.L_x_84:
[----:B------:R-:W-:Y:S07]  /*8210*/  MOV R6, UR5 ;  /* 0x0000000500067c02 */ /* 0x000fee0008000f00 */
.L_x_159:
[----:B-1----:R1:W2:Y:S02]  /*8220*/  SYNCS.PHASECHK.TRANS64.TRYWAIT P0, [R6+URZ+0x78], R0 ;  /* 0x00007800060075a7 */ /* 0x0022a400080011ff */
[----:B--2---:R-:W-:Y:S05]  /*8230*/  @!P0 NANOSLEEP.SYNCS 0x989680 ;  /* 0x009896800000895d */ /* 0x004fea0003900000 */
[----:B------:R-:W2:Y:S02]  /*8240*/  @!P0 SYNCS.PHASECHK.TRANS64 P0, [R6+URZ+0x78], R0 ;  /* 0x00007800060085a7 */ /* 0x000ea400080010ff */
[----:B--2---:R-:W-:Y:S05]  /*8250*/  @!P0 BRA `(.L_x_159) ;  /* 0xfffffffc00f08947 */ /* 0x004fea000383ffff */
[----:B------:R-:W-:Y:S05]  /*8260*/  BRA `(.L_x_160) ;  /* 0xffffffcc00107947 */ /* 0x000fea000383ffff */
.L_x_86:
[----:B------:R-:W-:-:S07]  /*8270*/  MOV R0, UR4 ;  /* 0x0000000400007c02 */ /* 0x000fce0008000f00 */
.L_x_161:
[----:B-1----:R1:W2:Y:S02]  /*8280*/  SYNCS.PHASECHK.TRANS64.TRYWAIT P0, [R0+URZ], R2 ;  /* 0x00000002000075a7 */ /* 0x0022a400080011ff */
[----:B--2---:R-:W-:Y:S05]  /*8290*/  @!P0 NANOSLEEP.SYNCS 0x989680 ;  /* 0x009896800000895d */ /* 0x004fea0003900000 */
[----:B------:R-:W2:Y:S02]  /*82a0*/  @!P0 SYNCS.PHASECHK.TRANS64 P0, [R0+URZ], R2 ;  /* 0x00000002000085a7 */ /* 0x000ea400080010ff */
[----:B--2---:R-:W-:Y:S05]  /*82b0*/  @!P0 BRA `(.L_x_161) ;  /* 0xfffffffc00f08947 */ /* 0x004fea000383ffff */
[----:B------:R-:W-:Y:S05]  /*82c0*/  BRA `(.L_x_162) ;  /* 0xffffffcc00a07947 */ /* 0x000fea000383ffff */
.L_x_87:
[----:B------:R-:W-:-:S07]  /*82d0*/  MOV R0, UR5 ;  /* 0x0000000500007c02 */ /* 0x000fce0008000f00 */
.L_x_163:
[----:B-1----:R1:W2:Y:S02]  /*82e0*/  SYNCS.PHASECHK.TRANS64.TRYWAIT P0, [R0+URZ], R2 ;  /* 0x00000002000075a7 */ /* 0x0022a400080011ff */
[----:B--2---:R-:W-:Y:S05]  /*82f0*/  @!P0 NANOSLEEP.SYNCS 0x989680 ;  /* 0x009896800000895d */ /* 0x004fea0003900000 */
[----:B------:R-:W2:Y:S02]  /*8300*/  @!P0 SYNCS.PHASECHK.TRANS64 P0, [R0+URZ], R2 ;  /* 0x00000002000085a7 */ /* 0x000ea400080010ff */
[----:B--2---:R-:W-:Y:S05]  /*8310*/  @!P0 BRA `(.L_x_163) ;  /* 0xfffffffc00f08947 */ /* 0x004fea000383ffff */
[----:B------:R-:W-:Y:S05]  /*8320*/  BRA `(.L_x_164) ;  /* 0xffffffcc00ac7947 */ /* 0x000fea000383ffff */
.L_x_89:
[----:B-1----:R1:W2:Y:S02]  /*8330*/  SYNCS.PHASECHK.TRANS64.TRYWAIT P0, [R0+URZ+0xa0], R2 ;  /* 0x0000a002000075a7 */ /* 0x0022a400080011ff */
[----:B--2---:R-:W-:Y:S05]  /*8340*/  @!P0 NANOSLEEP.SYNCS 0x989680 ;  /* 0x009896800000895d */ /* 0x004fea0003900000 */
[----:B------:R-:W2:Y:S02]  /*8350*/  @!P0 SYNCS.PHASECHK.TRANS64 P0, [R0+URZ+0xa0], R2 ;  /* 0x0000a002000085a7 */ /* 0x000ea400080010ff */
[----:B--2---:R-:W-:Y:S05]  /*8360*/  @!P0 BRA `(.L_x_89) ;  /* 0xfffffffc00f08947 */ /* 0x004fea000383ffff */
[----:B------:R-:W-:Y:S05]  /*8370*/  BRA `(.L_x_165) ;  /* 0xffffffd000987947 */ /* 0x000fea000383ffff */
.L_x_99:
[----:B-1----:R1:W3:Y:S02]  /*8380*/  SYNCS.PHASECHK.TRANS64.TRYWAIT P1, [R2+URZ+0x60], R4 ;  /* 0x00006004020075a7 */ /* 0x0022e400080211ff */
[----:B---3--:R-:W-:Y:S05]  /*8390*/  @!P1 NANOSLEEP.SYNCS 0x989680 ;  /* 0x009896800000995d */ /* 0x008fea0003900000 */
[----:B------:R-:W3:Y:S02]  /*83a0*/  @!P1 SYNCS.PHASECHK.TRANS64 P1, [R2+URZ+0x60], R4 ;  /* 0x00006004020095a7 */ /* 0x000ee400080210ff */
[----:B---3--:R-:W-:Y:S05]  /*83b0*/  @!P1 BRA `(.L_x_99) ;  /* 0xfffffffc00f09947 */ /* 0x008fea000383ffff */
[----:B------:R-:W-:Y:S05]  /*83c0*/  BRA `(.L_x_98) ;  /* 0xffffffe000087947 */ /* 0x000fea000383ffff */
.L_x_101:
[----:B-1----:R1:W2:Y:S02]  /*83d0*/  SYNCS.PHASECHK.TRANS64.TRYWAIT P0, [R27+URZ+0xc0], R3 ;  /* 0x0000c0031b0075a7 */ /* 0x0022a400080011ff */
[----:B--2---:R-:W-:Y:S05]  /*83e0*/  @!P0 NANOSLEEP.SYNCS 0x989680 ;  /* 0x009896800000895d */ /* 0x004fea0003900000 */
[----:B------:R-:W2:Y:S02]  /*83f0*/  @!P0 SYNCS.PHASECHK.TRANS64 P0, [R27+URZ+0xc0], R3 ;  /* 0x0000c0031b0085a7 */ /* 0x000ea400080010ff */
[----:B--2---:R-:W-:Y:S05]  /*8400*/  @!P0 BRA `(.L_x_101) ;  /* 0xfffffffc00f08947 */ /* 0x004fea000383ffff */
[----:B------:R-:W-:Y:S05]  /*8410*/  BRA `(.L_x_100) ;  /* 0xffffffe000587947 */ /* 0x000fea000383ffff */
.L_x_112:
[----:B-1----:R1:W2:Y:S02]  /*8420*/  SYNCS.PHASECHK.TRANS64.TRYWAIT P0, [R2+URZ+0x60], R63 ;  /* 0x0000603f020075a7 */ /* 0x0022a400080011ff */
[----:B--2---:R-:W-:Y:S05]  /*8430*/  @!P0 NANOSLEEP.SYNCS 0x989680 ;  /* 0x009896800000895d */ /* 0x004fea0003900000 */
[----:B------:R-:W2:Y:S02]  /*8440*/  @!P0 SYNCS.PHASECHK.TRANS64 P0, [R2+URZ+0x60], R63 ;  /* 0x0000603f020085a7 */ /* 0x000ea400080010ff */
[----:B--2---:R-:W-:Y:S05]  /*8450*/  @!P0 BRA `(.L_x_112) ;  /* 0xfffffffc00f08947 */ /* 0x004fea000383ffff */
[----:B------:R-:W-:Y:S05]  /*8460*/  BRA `(.L_x_111) ;  /* 0xffffffe8006c7947 */ /* 0x000fea000383ffff */
        .weak           $__internal_0_$__cuda_sm10x_tcgen05_guardrail_trap_col_being_dealloced_not_returned_by_alloc
        .type           $__internal_0_$__cuda_sm10x_tcgen05_guardrail_trap_col_being_dealloced_not_returned_by_alloc,@function
        .size           $__internal_0_$__cuda_sm10x_tcgen05_guardrail_trap_col_being_dealloced_not_returned_by_alloc,($__internal_1_$__cuda_sm10x_tcgen05_guardrail_trap_phase_invalid_during_alloc - $__internal_0_$__cuda_sm10x_tcgen05_guardrail_trap_col_being_dealloced_not_returned_by_alloc)
$__internal_0_$__cuda_sm10x_tcgen05_guardrail_trap_col_being_dealloced_not_returned_by_alloc:
[----:B------:R-:W-:Y:S05]  /*8470*/  BPT.TRAP 0x1 ;  /* 0x000000040000795c */ /* 0x000fea0000300000 */
[----:B------:R-:W-:-:S04]  /*8480*/  HFMA2 R3, -RZ, RZ, 0, 0 ;  /* 0x00000000ff037431 */ /* 0x000fc800000001ff */
[----:B------:R-:W-:Y:S05]  /*8490*/  RET.REL.NODEC R2 `(_ZN7cutlass13device_kernelINS_4gemm6kernel13GemmUniversalIN4cute5tupleIJiiiiEEENS1_10collective13CollectiveMmaINS1_35MainloopSm100TmaUmmaWarpSpecializedILi6ELi2ELi4ENS5_IJNS4_1CILi1EEENSA_ILi2EEESB_EEEEENS5_IJNSA_ILi64EEESF_NSA_ILi128EEEEEENS_10bfloat16_tENS5_IJlSB_lEEESI_SJ_NS4_8TiledMMAINS4_8MMA_AtomIJNS4_20SM100_MMA_F16BF16_SSISI_SI_fLi64ELi64ELNS4_4UMMA5MajorE0ELSO_0ELNSN_7ScaleInE0ELSP_0EEEEEENS4_6LayoutINS5_IJSB_SB_SB_EEENS5_IJNSA_ILi0EEESU_SU_EEEEENS5_IJNS4_10UnderscoreESX_SX_EEEEENS4_23SM90_TMA_LOAD_MULTICASTENS4_14ComposedLayoutINS4_7SwizzleILi3ELi4ELi3EEENS4_18smem_ptr_flag_bitsILi16EEENSS_INS5_IJNSA_ILi8EEESF_EEENS5_IJSF_SB_EEEEEEEvNS4_8identityENS4_13SM90_TMA_LOADES1A_vS1B_EENS_8epilogue10collective18CollectiveEpilogueINS1E_23Sm100TmaWarpSpecializedILi3ELi2ELi16ELb1ELb0EEEJSH_NS5_IJNSS_ISF_SB_EENSS_INSA_ILi32EEESB_EEEEESI_SJ_SI_SJ_NS1E_6fusion15FusionCallbacksIS1I_NS1N_17LinearCombinationISI_fSI_fLNS_15FloatRoundStyleE2EEESH_S1M_JEEENS4_5SM1004TMEM4LOAD26SM100_TMEM_LOAD_16dp256b4xES1C_NS11_INS12_ILi2ELi4ELi3EEES15_NSS_INS5_IJS16_S1K_EEENS5_IJS1K_SB_EEEEEEENS4_17SM75_U32x4_LDSM_NENS4_14SM90_TMA_STOREES21_NS4_17SM90_U32x4_STSM_NENS4_39AutoVectorizingCopyWithAssumedAlignmentILi128EEEEEEvvEEEEvNT_6ParamsE) ;  /* 0xffffff7802d87950 */ /* 0x000fea0003c3ffff */
        .weak           $__internal_1_$__cuda_sm10x_tcgen05_guardrail_trap_phase_invalid_during_alloc
        .type           $__internal_1_$__cuda_sm10x_tcgen05_guardrail_trap_phase_invalid_during_alloc,@function
        .size           $__internal_1_$__cuda_sm10x_tcgen05_guardrail_trap_phase_invalid_during_alloc,($__internal_2_$__cuda_sm10x_tcgen05_guardrail_trap_unallocated_columns_being_dealloced - $__internal_1_$__cuda_sm10x_tcgen05_guardrail_trap_phase_invalid_during_alloc)
$__internal_1_$__cuda_sm10x_tcgen05_guardrail_trap_phase_invalid_during_alloc:
[----:B------:R-:W-:Y:S05]  /*84a0*/  BPT.TRAP 0x1 ;  /* 0x000000040000795c */ /* 0x000fea0000300000 */
[----:B------:R-:W-:-:S04]  /*84b0*/  MOV R5, 0x0 ;  /* 0x0000000000057802 */ /* 0x000fc80000000f00 */
[----:B------:R-:W-:Y:S05]  /*84c0*/  RET.REL.NODEC R4 `(_ZN7cutlass13device_kernelINS_4gemm6kernel13GemmUniversalIN4cute5tupleIJiiiiEEENS1_10collective13CollectiveMmaINS1_35MainloopSm100TmaUmmaWarpSpecializedILi6ELi2ELi4ENS5_IJNS4_1CILi1EEENSA_ILi2EEESB_EEEEENS5_IJNSA_ILi64EEESF_NSA_ILi128EEEEEENS_10bfloat16_tENS5_IJlSB_lEEESI_SJ_NS4_8TiledMMAINS4_8MMA_AtomIJNS4_20SM100_MMA_F16BF16_SSISI_SI_fLi64ELi64ELNS4_4UMMA5MajorE0ELSO_0ELNSN_7ScaleInE0ELSP_0EEEEEENS4_6LayoutINS5_IJSB_SB_SB_EEENS5_IJNSA_ILi0EEESU_SU_EEEEENS5_IJNS4_10UnderscoreESX_SX_EEEEENS4_23SM90_TMA_LOAD_MULTICASTENS4_14ComposedLayoutINS4_7SwizzleILi3ELi4ELi3EEENS4_18smem_ptr_flag_bitsILi16EEENSS_INS5_IJNSA_ILi8EEESF_EEENS5_IJSF_SB_EEEEEEEvNS4_8identityENS4_13SM90_TMA_LOADES1A_vS1B_EENS_8epilogue10collective18CollectiveEpilogueINS1E_23Sm100TmaWarpSpecializedILi3ELi2ELi16ELb1ELb0EEEJSH_NS5_IJNSS_ISF_SB_EENSS_INSA_ILi32EEESB_EEEEESI_SJ_SI_SJ_NS1E_6fusion15FusionCallbacksIS1I_NS1N_17LinearCombinationISI_fSI_fLNS_15FloatRoundStyleE2EEESH_S1M_JEEENS4_5SM1004TMEM4LOAD26SM100_TMEM_LOAD_16dp256b4xES1C_NS11_INS12_ILi2ELi4ELi3EEES15_NSS_INS5_IJS16_S1K_EEENS5_IJS1K_SB_EEEEEEENS4_17SM75_U32x4_LDSM_NENS4_14SM90_TMA_STOREES21_NS4_17SM90_U32x4_STSM_NENS4_39AutoVectorizingCopyWithAssumedAlignmentILi128EEEEEEvvEEEEvNT_6ParamsE) ;  /* 0xffffff7804cc7950 */ /* 0x000fea0003c3ffff */
        .weak           $__internal_2_$__cuda_sm10x_tcgen05_guardrail_trap_unallocated_columns_being_dealloced
        .type           $__internal_2_$__cuda_sm10x_tcgen05_guardrail_trap_unallocated_columns_being_dealloced,@function
        .size           $__internal_2_$__cuda_sm10x_tcgen05_guardrail_trap_unallocated_columns_being_dealloced,(.L_x_167 - $__internal_2_$__cuda_sm10x_tcgen05_guardrail_trap_unallocated_columns_being_dealloced)
$__internal_2_$__cuda_sm10x_tcgen05_guardrail_trap_unallocated_columns_being_dealloced:
[----:B------:R-:W-:Y:S05]  /*84d0*/  BPT.TRAP 0x1 ;  /* 0x000000040000795c */ /* 0x000fea0000300000 */
[----:B------:R-:W-:-:S04]  /*84e0*/  HFMA2 R3, -RZ, RZ, 0, 0 ;  /* 0x00000000ff037431 */ /* 0x000fc800000001ff */
[----:B------:R-:W-:Y:S05]  /*84f0*/  RET.REL.NODEC R2 `(_ZN7cutlass13device_kernelINS_4gemm6kernel13GemmUniversalIN4cute5tupleIJiiiiEEENS1_10collective13CollectiveMmaINS1_35MainloopSm100TmaUmmaWarpSpecializedILi6ELi2ELi4ENS5_IJNS4_1CILi1EEENSA_ILi2EEESB_EEEEENS5_IJNSA_ILi64EEESF_NSA_ILi128EEEEEENS_10bfloat16_tENS5_IJlSB_lEEESI_SJ_NS4_8TiledMMAINS4_8MMA_AtomIJNS4_20SM100_MMA_F16BF16_SSISI_SI_fLi64ELi64ELNS4_4UMMA5MajorE0ELSO_0ELNSN_7ScaleInE0ELSP_0EEEEEENS4_6LayoutINS5_IJSB_SB_SB_EEENS5_IJNSA_ILi0EEESU_SU_EEEEENS5_IJNS4_10UnderscoreESX_SX_EEEEENS4_23SM90_TMA_LOAD_MULTICASTENS4_14ComposedLayoutINS4_7SwizzleILi3ELi4ELi3EEENS4_18smem_ptr_flag_bitsILi16EEENSS_INS5_IJNSA_ILi8EEESF_EEENS5_IJSF_SB_EEEEEEEvNS4_8identityENS4_13SM90_TMA_LOADES1A_vS1B_EENS_8epilogue10collective18CollectiveEpilogueINS1E_23Sm100TmaWarpSpecializedILi3ELi2ELi16ELb1ELb0EEEJSH_NS5_IJNSS_ISF_SB_EENSS_INSA_ILi32EEESB_EEEEESI_SJ_SI_SJ_NS1E_6fusion15FusionCallbacksIS1I_NS1N_17LinearCombinationISI_fSI_fLNS_15FloatRoundStyleE2EEESH_S1M_JEEENS4_5SM1004TMEM4LOAD26SM100_TMEM_LOAD_16dp256b4xES1C_NS11_INS12_ILi2ELi4ELi3EEES15_NSS_INS5_IJS16_S1K_EEENS5_IJS1K_SB_EEEEEEENS4_17SM75_U32x4_LDSM_NENS4_14SM90_TMA_STOREES21_NS4_17SM90_U32x4_STSM_NENS4_39AutoVectorizingCopyWithAssumedAlignmentILi128EEEEEEvvEEEEvNT_6ParamsE) ;  /* 0xffffff7802c07950 */ /* 0x000fea0003c3ffff */
.L_x_166:
[----:B------:R-:W-:-:S00]  /*8500*/  BRA `(.L_x_166) ;  /* 0xfffffffc00fc7947 */ /* 0x000fc0000383ffff */
[----:B------:R-:W-:-:S00]  /*8510*/  NOP ;  /* 0x0000000000007918 */ /* 0x000fc00000000000 */
        /* <DEDUP_REMOVED lines=14> */
.L_x_167:


//--------------------- .nv.global.init           --------------------------
	.section	.nv.global.init,"aw",@progbits
.nv.global.init:
	.type		$str$27,@object
	.size		$str$27,($str$28 - $str$27)
$str$27:
        /*0000*/ 	.byte	0x28, 0x61, 0x64, 0x64, 0x72, 0x65, 0x73, 0x73, 0x20, 0x26, 0x20, 0x6d, 0x61, 0x73, 0x6b, 0x29
        /*0010*/ 	.byte	0x20, 0x3d, 0x3d, 0x20, 0x30, 0x00
	.type		$str$28,@object
	.size		$str$28,($str$26 - $str$28)
$str$28:
        /*0016*/ 	.byte	0x2f, 0x74, 0x6d, 0x70, 0x2f, 0x63, 0x75, 0x74, 0x6c, 0x61, 0x73, 0x73, 0x5f, 0x73, 0x77, 0x65
        /*0026*/ 	.byte	0x65, 0x70, 0x5f, 0x73, 0x72, 0x63, 0x2f, 0x69, 0x6e, 0x63, 0x6c, 0x75, 0x64, 0x65, 0x2f, 0x63
        /*0036*/ 	.byte	0x75, 0x74, 0x65, 0x2f, 0x70, 0x6f, 0x69, 0x6e, 0x74, 0x65, 0x72, 0x5f, 0x66, 0x6c, 0x61, 0x67
        /*0046*/ 	.byte	0x67, 0x65, 0x64, 0x2e, 0x68, 0x70, 0x70, 0x00
	.type		$str$26,@object
	.size		$str$26,($str$25 - $str$26)
$str$26:
        /*004e*/ 	.byte	0x2f, 0x74, 0x6d, 0x70, 0x2f, 0x63, 0x75, 0x74, 0x6c, 0x61, 0x73, 0x73, 0x5f, 0x73, 0x77, 0x65
        /*005e*/ 	.byte	0x65, 0x70, 0x5f, 0x73, 0x72, 0x63, 0x2f, 0x69, 0x6e, 0x63, 0x6c, 0x75, 0x64, 0x65, 0x2f, 0x63
        /*006e*/ 	.byte	0x75, 0x74, 0x65, 0x2f, 0x61, 0x74, 0x6f, 0x6d, 0x2f, 0x63, 0x6f, 0x70, 0x79, 0x5f, 0x74, 0x72
        /*007e*/ 	.byte	0x61, 0x69, 0x74, 0x73, 0x5f, 0x73, 0x6d, 0x31, 0x30, 0x30, 0x2e, 0x68, 0x70, 0x70, 0x00
	.type		$str$25,@object
	.size		$str$25,(__unnamed_1 - $str$25)
$str$25:
        /*008d*/ 	.byte	0x28, 0x28, 0x75, 0x69, 0x6e, 0x74, 0x33, 0x32, 0x5f, 0x74, 0x28, 0x74, 0x68, 0x72, 0x65, 0x61
        /*009d*/ 	.byte	0x64, 0x49, 0x64, 0x78, 0x2e, 0x78, 0x29, 0x20, 0x2f, 0x20, 0x33, 0x32, 0x29, 0x20, 0x25, 0x20
        /*00ad*/ 	.byte	0x34, 0x29, 0x20, 0x3d, 0x3d, 0x20, 0x28, 0x28, 0x28, 0x74, 0x6d, 0x65, 0x6d, 0x5f, 0x61, 0x64
        /*00bd*/ 	.byte	0x64, 0x72, 0x20, 0x3e, 0x3e, 0x20, 0x31, 0x36, 0x29, 0x20, 0x2f, 0x20, 0x33, 0x32, 0x29, 0x20
        /*00cd*/ 	.byte	0x25, 0x20, 0x34, 0x29, 0x00
	.type		__unnamed_1,@object
	.size		__unnamed_1,(__unnamed_2 - __unnamed_1)
__unnamed_1:
        /*00d2*/ 	.byte	0x61, 0x75, 0x74, 0x6f, 0x20, 0x63, 0x75, 0x74, 0x65, 0x3a, 0x3a, 0x61, 0x73, 0x5f, 0x70, 0x6f
        /* <DEDUP_REMOVED lines=24> */
        /*0262*/ 	.byte	0x30, 0x34, 0x38, 0x3e, 0x3e, 0x3e, 0x3e, 0x5d, 0x00
	.type		__unnamed_2,@object
	.size		__unnamed_2,(.L_2 - __unnamed_2)
__unnamed_2:
        /* <DEDUP_REMOVED lines=45> */
        /*053b*/ 	.byte	0x3e, 0x3e, 0x3e, 0x5d, 0x00
.L_2:


//--------------------- .nv.shared._ZN7cutlass13device_kernelINS_4gemm6kernel13GemmUniversalIN4cute5tupleIJiiiiEEENS1_10collective13CollectiveMmaINS1_35MainloopSm100TmaUmmaWarpSpecializedILi6ELi2ELi4ENS5_IJNS4_1CILi1EEENSA_ILi2EEESB_EEEEENS5_IJNSA_ILi64EEESF_NSA_ILi128EEEEEENS_10bfloat16_tENS5_IJlSB_lEEESI_SJ_NS4_8TiledMMAINS4_8MMA_AtomIJNS4_20SM100_MMA_F16BF16_SSISI_SI_fLi64ELi64ELNS4_4UMMA5MajorE0ELSO_0ELNSN_7ScaleInE0ELSP_0EEEEEENS4_6LayoutINS5_IJSB_SB_SB_EEENS5_IJNSA_ILi0EEESU_SU_EEEEENS5_IJNS4_10UnderscoreESX_SX_EEEEENS4_23SM90_TMA_LOAD_MULTICASTENS4_14ComposedLayoutINS4_7SwizzleILi3ELi4ELi3EEENS4_18smem_ptr_flag_bitsILi16EEENSS_INS5_IJNSA_ILi8EEESF_EEENS5_IJSF_SB_EEEEEEEvNS4_8identityENS4_13SM90_TMA_LOADES1A_vS1B_EENS_8epilogue10collective18CollectiveEpilogueINS1E_23Sm100TmaWarpSpecializedILi3ELi2ELi16ELb1ELb0EEEJSH_NS5_IJNSS_ISF_SB_EENSS_INSA_ILi32EEESB_EEEEESI_SJ_SI_SJ_NS1E_6fusion15FusionCallbacksIS1I_NS1N_17LinearCombinationISI_fSI_fLNS_15FloatRoundStyleE2EEESH_S1M_JEEENS4_5SM1004TMEM4LOAD26SM100_TMEM_LOAD_16dp256b4xES1C_NS11_INS12_ILi2ELi4ELi3EEES15_NSS_INS5_IJS16_S1K_EEENS5_IJS1K_SB_EEEEEEENS4_17SM75_U32x4_LDSM_NENS4_14SM90_TMA_STOREES21_NS4_17SM90_U32x4_STSM_NENS4_39AutoVectorizingCopyWithAssumedAlignmentILi128EEEEEEvvEEEEvNT_6ParamsE --------------------------
	.section	.nv.shared._ZN7cutlass13device_kernelINS_4gemm6kernel13GemmUniversalIN4cute5tupleIJiiiiEEENS1_10collective13CollectiveMmaINS1_35MainloopSm100TmaUmmaWarpSpecializedILi6ELi2ELi4ENS5_IJNS4_1CILi1EEENSA_ILi2EEESB_EEEEENS5_IJNSA_ILi64EEESF_NSA_ILi128EEEEEENS_10bfloat16_tENS5_IJlSB_lEEESI_SJ_NS4_8TiledMMAINS4_8MMA_AtomIJNS4_20SM100_MMA_F16BF16_SSISI_SI_fLi64ELi64ELNS4_4UMMA5MajorE0ELSO_0ELNSN_7ScaleInE0ELSP_0EEEEEENS4_6LayoutINS5_IJSB_SB_SB_EEENS5_IJNSA_ILi0EEESU_SU_EEEEENS5_IJNS4_10UnderscoreESX_SX_EEEEENS4_23SM90_TMA_LOAD_MULTICASTENS4_14ComposedLayoutINS4_7SwizzleILi3ELi4ELi3EEENS4_18smem_ptr_flag_bitsILi16EEENSS_INS5_IJNSA_ILi8EEESF_EEENS5_IJSF_SB_EEEEEEEvNS4_8identityENS4_13SM90_TMA_LOADES1A_vS1B_EENS_8epilogue10collective18CollectiveEpilogueINS1E_23Sm100TmaWarpSpecializedILi3ELi2ELi16ELb1ELb0EEEJSH_NS5_IJNSS_ISF_SB_EENSS_INSA_ILi32EEESB_EEEEESI_SJ_SI_SJ_NS1E_6fusion15FusionCallbacksIS1I_NS1N_17LinearCombinationISI_fSI_fLNS_15FloatRoundStyleE2EEESH_S1M_JEEENS4_5SM1004TMEM4LOAD26SM100_TMEM_LOAD_16dp256b4xES1C_NS11_INS12_ILi2ELi4ELi3EEES15_NSS_INS5_IJS16_S1K_EEENS5_IJS1K_SB_EEEEEEENS4_17SM75_U32x4_LDSM_NENS4_14SM90_TMA_STOREES21_NS4_17SM90_U32x4_STSM_NENS4_39AutoVectorizingCopyWithAssumedAlignmentILi128EEEEEEvvEEEEvNT_6ParamsE,"aw",@nobits
	.sectionflags	@""
	.align	16
	.zero		1024


//--------------------- .nv.shared.reserved.0     --------------------------
	.section	.nv.shared.reserved.0,"aw",@nobits
	.weak		__nv_reservedSMEM_offset_0_alias
	.size		__nv_reservedSMEM_offset_0_alias, 0, 64
	.other		__nv_reservedSMEM_offset_0_alias,@"STO_CUDA_RESERVED_SHARED STV_DEFAULT"
__nv_reservedSMEM_offset_0_alias:
	.zero		0
.nv.shared.reserved.0:
	.zero		64
	.weak		__nv_reservedSMEM_tcgen05_partition
	.type		__nv_reservedSMEM_tcgen05_partition,@object
	.size		__nv_reservedSMEM_tcgen05_partition,(.L_0 - __nv_reservedSMEM_tcgen05_partition)
__nv_reservedSMEM_tcgen05_partition:
	.zero		32
.L_0:


//--------------------- .nv.global                --------------------------
	.section	.nv.global,"aw",@nobits
.nv.global:
	.type		_ZN40_INTERNAL_a04f61df_4_k_cu_69160d25_288644cute1_E,@object
	.size		_ZN40_INTERNAL_a04f61df_4_k_cu_69160d25_288644cute1_E,(_ZN40_INTERNAL_a04f61df_4_k_cu_69160d25_288644cuda3std3__45__cpo6cbeginE - _ZN40_INTERNAL_a04f61df_4_k_cu_69160d25_288644cute1_E)
_ZN40_INTERNAL_a04f61df_4_k_cu_69160d25_288644cute1_E:
	.zero		1
	.type		_ZN40_INTERNAL_a04f61df_4_k_cu_69160d25_288644cuda3std3__45__cpo6cbeginE,@object
	.size		_ZN40_INTERNAL_a04f61df_4_k_cu_69160d25_288644cuda3std3__45__cpo6cbeginE,(_ZN40_INTERNAL_a04f61df_4_k_cu_69160d25_288644cuda3std3__48in_placeE - _ZN40_INTERNAL_a04f61df_4_k_cu_69160d25_288644cuda3std3__45__cpo6cbeginE)
_ZN40_INTERNAL_a04f61df_4_k_cu_69160d25_288644cuda3std3__45__cpo6cbeginE:
	.zero		1
	.type		_ZN40_INTERNAL_a04f61df_4_k_cu_69160d25_288644cuda3std3__48in_placeE,@object
	.size		_ZN40_INTERNAL_a04f61df_4_k_cu_69160d25_288644cuda3std3__48in_placeE,(_ZN40_INTERNAL_a04f61df_4_k_cu_69160d25_288644cuda3std6ranges3__45__cpo9iter_moveE - _ZN40_INTERNAL_a04f61df_4_k_cu_69160d25_288644cuda3std3__48in_placeE)
_ZN40_INTERNAL_a04f61df_4_k_cu_69160d25_288644cuda3std3__48in_placeE:
	.zero		1
	.type		_ZN40_INTERNAL_a04f61df_4_k_cu_69160d25_288644cuda3std6ranges3__45__cpo9iter_moveE,@object
	.size		_ZN40_INTERNAL_a04f61df_4_k_cu_69160d25_288644cuda3std6ranges3__45__cpo9iter_moveE,(_ZN40_INTERNAL_a04f61df_4_k_cu_69160d25_288644cuda3std3__45__cpo5beginE - _ZN40_INTERNAL_a04f61df_4_k_cu_69160d25_288644cuda3std6ranges3__45__cpo9iter_moveE)
_ZN40_INTERNAL_a04f61df_4_k_cu_69160d25_288644cuda3std6ranges3__45__cpo9iter_moveE:
	.zero		1
	.type		_ZN40_INTERNAL_a04f61df_4_k_cu_69160d25_288644cuda3std3__45__cpo5beginE,@object
	.size		_ZN40_INTERNAL_a04f61df_4_k_cu_69160d25_288644cuda3std3__45__cpo5beginE,(_ZN40_INTERNAL_a04f61df_4_k_cu_69160d25_288644cuda3std3__442_GLOBAL__N__a04f61df_4_k_cu_69160d25_288646ignoreE - _ZN40_INTERNAL_a04f61df_4_k_cu_69160d25_288644cuda3std3__45__cpo5beginE)
_ZN40_INTERNAL_a04f61df_4_k_cu_69160d25_288644cuda3std3__45__cpo5beginE:
	.zero		1
	.type		_ZN40_INTERNAL_a04f61df_4_k_cu_69160d25_288644cuda3std3__442_GLOBAL__N__a04f61df_4_k_cu_69160d25_288646ignoreE,@object
	.size		_ZN40_INTERNAL_a04f61df_4_k_cu_69160d25_288644cuda3std3__442_GLOBAL__N__a04f61df_4_k_cu_69160d25_288646ignoreE,(_ZN40_INTERNAL_a04f61df_4_k_cu_69160d25_288644cute7productE - _ZN40_INTERNAL_a04f61df_4_k_cu_69160d25_288644cuda3std3__442_GLOBAL__N__a04f61df_4_k_cu_69160d25_288646ignoreE)
_ZN40_INTERNAL_a04f61df_4_k_cu_69160d25_288644cuda3std3__442_GLOBAL__N__a04f61df_4_k_cu_69160d25_288646ignoreE:
	.zero		1
	.type		_ZN40_INTERNAL_a04f61df_4_k_cu_69160d25_288644cute7productE,@object
	.size		_ZN40_INTERNAL_a04f61df_4_k_cu_69160d25_288644cute7productE,(_ZN40_INTERNAL_a04f61df_4_k_cu_69160d25_288644cuda3std3__45__cpo3endE - _ZN40_INTERNAL_a04f61df_4_k_cu_69160d25_288644cute7productE)
_ZN40_INTERNAL_a04f61df_4_k_cu_69160d25_288644cute7productE:
	.zero		1
	.type		_ZN40_INTERNAL_a04f61df_4_k_cu_69160d25_288644cuda3std3__45__cpo3endE,@object
	.size		_ZN40_INTERNAL_a04f61df_4_k_cu_69160d25_288644cuda3std3__45__cpo3endE,(_ZN40_INTERNAL_a04f61df_4_k_cu_69160d25_288644cuda3std3__419piecewise_constructE - _ZN40_INTERNAL_a04f61df_4_k_cu_69160d25_288644cuda3std3__45__cpo3endE)
_ZN40_INTERNAL_a04f61df_4_k_cu_69160d25_288644cuda3std3__45__cpo3endE:
	.zero		1
	.type		_ZN40_INTERNAL_a04f61df_4_k_cu_69160d25_288644cuda3std3__419piecewise_constructE,@object
	.size		_ZN40_INTERNAL_a04f61df_4_k_cu_69160d25_288644cuda3std3__419piecewise_constructE,(_ZN40_INTERNAL_a04f61df_4_k_cu_69160d25_288644cuda3std3__45__cpo4cendE - _ZN40_INTERNAL_a04f61df_4_k_cu_69160d25_288644cuda3std3__419piecewise_constructE)
_ZN40_INTERNAL_a04f61df_4_k_cu_69160d25_288644cuda3std3__419piecewise_constructE:
	.zero		1
	.type		_ZN40_INTERNAL_a04f61df_4_k_cu_69160d25_288644cuda3std3__45__cpo4cendE,@object
	.size		_ZN40_INTERNAL_a04f61df_4_k_cu_69160d25_288644cuda3std3__45__cpo4cendE,(_ZN40_INTERNAL_a04f61df_4_k_cu_69160d25_288644cuda3std6ranges3__45__cpo4swapE - _ZN40_INTERNAL_a04f61df_4_k_cu_69160d25_288644cuda3std3__45__cpo4cendE)
_ZN40_INTERNAL_a04f61df_4_k_cu_69160d25_288644cuda3std3__45__cpo4cendE:
	.zero		1
	.type		_ZN40_INTERNAL_a04f61df_4_k_cu_69160d25_288644cuda3std6ranges3__45__cpo4swapE,@object
	.size		_ZN40_INTERNAL_a04f61df_4_k_cu_69160d25_288644cuda3std6ranges3__45__cpo4swapE,(.L_10 - _ZN40_INTERNAL_a04f61df_4_k_cu_69160d25_288644cuda3std6ranges3__45__cpo4swapE)
_ZN40_INTERNAL_a04f61df_4_k_cu_69160d25_288644cuda3std6ranges3__45__cpo4swapE:
	.zero		1
.L_10:


//--------------------- .nv.constant0._ZN7cutlass13device_kernelINS_4gemm6kernel13GemmUniversalIN4cute5tupleIJiiiiEEENS1_10collective13CollectiveMmaINS1_35MainloopSm100TmaUmmaWarpSpecializedILi6ELi2ELi4ENS5_IJNS4_1CILi1EEENSA_ILi2EEESB_EEEEENS5_IJNSA_ILi64EEESF_NSA_ILi128EEEEEENS_10bfloat16_tENS5_IJlSB_lEEESI_SJ_NS4_8TiledMMAINS4_8MMA_AtomIJNS4_20SM100_MMA_F16BF16_SSISI_SI_fLi64ELi64ELNS4_4UMMA5MajorE0ELSO_0ELNSN_7ScaleInE0ELSP_0EEEEEENS4_6LayoutINS5_IJSB_SB_SB_EEENS5_IJNSA_ILi0EEESU_SU_EEEEENS5_IJNS4_10UnderscoreESX_SX_EEEEENS4_23SM90_TMA_LOAD_MULTICASTENS4_14ComposedLayoutINS4_7SwizzleILi3ELi4ELi3EEENS4_18smem_ptr_flag_bitsILi16EEENSS_INS5_IJNSA_ILi8EEESF_EEENS5_IJSF_SB_EEEEEEEvNS4_8identityENS4_13SM90_TMA_LOADES1A_vS1B_EENS_8epilogue10collective18CollectiveEpilogueINS1E_23Sm100TmaWarpSpecializedILi3ELi2ELi16ELb1ELb0EEEJSH_NS5_IJNSS_ISF_SB_EENSS_INSA_ILi32EEESB_EEEEESI_SJ_SI_SJ_NS1E_6fusion15FusionCallbacksIS1I_NS1N_17LinearCombinationISI_fSI_fLNS_15FloatRoundStyleE2EEESH_S1M_JEEENS4_5SM1004TMEM4LOAD26SM100_TMEM_LOAD_16dp256b4xES1C_NS11_INS12_ILi2ELi4ELi3EEES15_NSS_INS5_IJS16_S1K_EEENS5_IJS1K_SB_EEEEEEENS4_17SM75_U32x4_LDSM_NENS4_14SM90_TMA_STOREES21_NS4_17SM90_U32x4_STSM_NENS4_39AutoVectorizingCopyWithAssumedAlignmentILi128EEEEEEvvEEEEvNT_6ParamsE --------------------------
	.section	.nv.constant0._ZN7cutlass13device_kernelINS_4gemm6kernel13GemmUniversalIN4cute5tupleIJiiiiEEENS1_10collective13CollectiveMmaINS1_35MainloopSm100TmaUmmaWarpSpecializedILi6ELi2ELi4ENS5_IJNS4_1CILi1EEENSA_ILi2EEESB_EEEEENS5_IJNSA_ILi64EEESF_NSA_ILi128EEEEEENS_10bfloat16_tENS5_IJlSB_lEEESI_SJ_NS4_8TiledMMAINS4_8MMA_AtomIJNS4_20SM100_MMA_F16BF16_SSISI_SI_fLi64ELi64ELNS4_4UMMA5MajorE0ELSO_0ELNSN_7ScaleInE0ELSP_0EEEEEENS4_6LayoutINS5_IJSB_SB_SB_EEENS5_IJNSA_ILi0EEESU_SU_EEEEENS5_IJNS4_10UnderscoreESX_SX_EEEEENS4_23SM90_TMA_LOAD_MULTICASTENS4_14ComposedLayoutINS4_7SwizzleILi3ELi4ELi3EEENS4_18smem_ptr_flag_bitsILi16EEENSS_INS5_IJNSA_ILi8EEESF_EEENS5_IJSF_SB_EEEEEEEvNS4_8identityENS4_13SM90_TMA_LOADES1A_vS1B_EENS_8epilogue10collective18CollectiveEpilogueINS1E_23Sm100TmaWarpSpecializedILi3ELi2ELi16ELb1ELb0EEEJSH_NS5_IJNSS_ISF_SB_EENSS_INSA_ILi32EEESB_EEEEESI_SJ_SI_SJ_NS1E_6fusion15FusionCallbacksIS1I_NS1N_17LinearCombinationISI_fSI_fLNS_15FloatRoundStyleE2EEESH_S1M_JEEENS4_5SM1004TMEM4LOAD26SM100_TMEM_LOAD_16dp256b4xES1C_NS11_INS12_ILi2ELi4ELi3EEES15_NSS_INS5_IJS16_S1K_EEENS5_IJS1K_SB_EEEEEEENS4_17SM75_U32x4_LDSM_NENS4_14SM90_TMA_STOREES21_NS4_17SM90_U32x4_STSM_NENS4_39AutoVectorizingCopyWithAssumedAlignmentILi128EEEEEEvvEEEEvNT_6ParamsE,"a",@progbits
	.sectionflags	@""
	.align	4
.nv.constant0._ZN7cutlass13device_kernelINS_4gemm6kernel13GemmUniversalIN4cute5tupleIJiiiiEEENS1_10collective13CollectiveMmaINS1_35MainloopSm100TmaUmmaWarpSpecializedILi6ELi2ELi4ENS5_IJNS4_1CILi1EEENSA_ILi2EEESB_EEEEENS5_IJNSA_ILi64EEESF_NSA_ILi128EEEEEENS_10bfloat16_tENS5_IJlSB_lEEESI_SJ_NS4_8TiledMMAINS4_8MMA_AtomIJNS4_20SM100_MMA_F16BF16_SSISI_SI_fLi64ELi64ELNS4_4UMMA5MajorE0ELSO_0ELNSN_7ScaleInE0ELSP_0EEEEEENS4_6LayoutINS5_IJSB_SB_SB_EEENS5_IJNSA_ILi0EEESU_SU_EEEEENS5_IJNS4_10UnderscoreESX_SX_EEEEENS4_23SM90_TMA_LOAD_MULTICASTENS4_14ComposedLayoutINS4_7SwizzleILi3ELi4ELi3EEENS4_18smem_ptr_flag_bitsILi16EEENSS_INS5_IJNSA_ILi8EEESF_EEENS5_IJSF_SB_EEEEEEEvNS4_8identityENS4_13SM90_TMA_LOADES1A_vS1B_EENS_8epilogue10collective18CollectiveEpilogueINS1E_23Sm100TmaWarpSpecializedILi3ELi2ELi16ELb1ELb0EEEJSH_NS5_IJNSS_ISF_SB_EENSS_INSA_ILi32EEESB_EEEEESI_SJ_SI_SJ_NS1E_6fusion15FusionCallbacksIS1I_NS1N_17LinearCombinationISI_fSI_fLNS_15FloatRoundStyleE2EEESH_S1M_JEEENS4_5SM1004TMEM4LOAD26SM100_TMEM_LOAD_16dp256b4xES1C_NS11_INS12_ILi2ELi4ELi3EEES15_NSS_INS5_IJS16_S1K_EEENS5_IJS1K_SB_EEEEEEENS4_17SM75_U32x4_LDSM_NENS4_14SM90_TMA_STOREES21_NS4_17SM90_U32x4_STSM_NENS4_39AutoVectorizingCopyWithAssumedAlignmentILi128EEEEEEvvEEEEvNT_6ParamsE:
	.zero		2944


//--------------------- SYMBOLS --------------------------

	.type		.nv.reservedSmem.offset0,@object
	.size		.nv.reservedSmem.offset0,0x4
	.type		.nv.reservedSmem.cap,@object
	.size		.nv.reservedSmem.cap,0x4
	.type		__assertfail,@function
